	.target	sm_90a

	.elftype	@"ET_EXEC"


//--------------------- .note.nv.tkinfo           --------------------------
	.section	.note.nv.tkinfo,"",@"SHT_NOTE"
	.sectionflags	@"SHF_NOTE_NV_TKINFO"
	.tkinfo
        /*0018*/ 	.word	0x00000002
        /*0030*/ 	.string	""
        /*0030*/ 	.string	"ptxas"
        /*0030*/ 	.string	"Cuda compilation tools, release 13.0, V13.0.88"
        /*0030*/ 	.string	"Build cuda_13.0.r13.0/compiler.36424714_0"
        /*0030*/ 	.string	"-arch sm_90a -m 64 "



//--------------------- .note.nv.cuinfo           --------------------------
	.section	.note.nv.cuinfo,"",@"SHT_NOTE"
	.sectionflags	@"SHF_NOTE_NV_CUINFO"
        /*0018*/ 	.short	0x0002
        /*001a*/ 	.short	0x005a
        /*001c*/ 	.short	0x0082
	.zero		2


//--------------------- .nv.info                  --------------------------
	.section	.nv.info,"",@"SHT_CUDA_INFO"
	.align	4


	//----- nvinfo : EIATTR_REGCOUNT
	.align		4
        /*0000*/ 	.byte	0x04, 0x2f
        /*0002*/ 	.short	(.L_15 - .L_14)
	.align		4
.L_14:
        /*0004*/ 	.word	index@(_ZN7cutlass13device_kernelINS_4gemm6kernel13GemmUniversalIN4cute5tupleIJiiiiEEENS1_10collective13CollectiveMmaINS1_34MainloopSm90TmaGmmaWarpSpecializedILi50ENS5_IJNS4_1CILi1EEESB_SB_EEENS1_32KernelTmaWarpSpecializedPingpongEEENS5_IJNSA_ILi64EEENSA_ILi80EEENSA_ILi16EEEEEENS_6half_tENS5_IJlSB_lEEESJ_SK_NS4_8TiledMMAINS4_8MMA_AtomIJNS4_4SM904GMMA25MMA_64x16x16_F32F16F16_SSILNSO_5MajorE0ELSQ_0ELNSO_7ScaleInE1ELSR_1EEEEEENS4_6LayoutISC_NS5_IJNSA_ILi0EEESV_SV_EEEEENS5_IJNS4_10UnderscoreESY_SY_EEEEENS4_13SM90_TMA_LOADENS4_14ComposedLayoutINS4_7SwizzleILi1ELi4ELi3EEENS4_18smem_ptr_flag_bitsILi16EEENSU_INS5_IJNSA_ILi8EEESH_EEENS5_IJSH_SB_EEEEEEEvNS4_8identityES11_S1B_vS1C_EENS_8epilogue10collective6detail29Sm90TmaWarpSpecializedAdapterINS1F_15DefaultEpilogueISJ_SK_SK_NS1E_6thread17LinearCombinationISJ_Li1EffLNS1J_9ScaleType4KindE0ELNS_15FloatRoundStyleE2ESJ_EENS1_15EpilogueDefaultEEEEEvvEEEEvNT_6ParamsE)
        /*0008*/ 	.word	0x000000a8


	//----- nvinfo : EIATTR_FRAME_SIZE
	.align		4
.L_15:
        /*000c*/ 	.byte	0x04, 0x11
        /*000e*/ 	.short	(.L_17 - .L_16)
	.align		4
.L_16:
        /*0010*/ 	.word	index@(_ZN7cutlass13device_kernelINS_4gemm6kernel13GemmUniversalIN4cute5tupleIJiiiiEEENS1_10collective13CollectiveMmaINS1_34MainloopSm90TmaGmmaWarpSpecializedILi50ENS5_IJNS4_1CILi1EEESB_SB_EEENS1_32KernelTmaWarpSpecializedPingpongEEENS5_IJNSA_ILi64EEENSA_ILi80EEENSA_ILi16EEEEEENS_6half_tENS5_IJlSB_lEEESJ_SK_NS4_8TiledMMAINS4_8MMA_AtomIJNS4_4SM904GMMA25MMA_64x16x16_F32F16F16_SSILNSO_5MajorE0ELSQ_0ELNSO_7ScaleInE1ELSR_1EEEEEENS4_6LayoutISC_NS5_IJNSA_ILi0EEESV_SV_EEEEENS5_IJNS4_10UnderscoreESY_SY_EEEEENS4_13SM90_TMA_LOADENS4_14ComposedLayoutINS4_7SwizzleILi1ELi4ELi3EEENS4_18smem_ptr_flag_bitsILi16EEENSU_INS5_IJNSA_ILi8EEESH_EEENS5_IJSH_SB_EEEEEEEvNS4_8identityES11_S1B_vS1C_EENS_8epilogue10collective6detail29Sm90TmaWarpSpecializedAdapterINS1F_15DefaultEpilogueISJ_SK_SK_NS1E_6thread17LinearCombinationISJ_Li1EffLNS1J_9ScaleType4KindE0ELNS_15FloatRoundStyleE2ESJ_EENS1_15EpilogueDefaultEEEEEvvEEEEvNT_6ParamsE)
        /*0014*/ 	.word	0x00000008


	//----- nvinfo : EIATTR_MIN_STACK_SIZE
	.align		4
.L_17:
        /*0018*/ 	.byte	0x04, 0x12
        /*001a*/ 	.short	(.L_19 - .L_18)
	.align		4
.L_18:
        /*001c*/ 	.word	index@(_ZN7cutlass13device_kernelINS_4gemm6kernel13GemmUniversalIN4cute5tupleIJiiiiEEENS1_10collective13CollectiveMmaINS1_34MainloopSm90TmaGmmaWarpSpecializedILi50ENS5_IJNS4_1CILi1EEESB_SB_EEENS1_32KernelTmaWarpSpecializedPingpongEEENS5_IJNSA_ILi64EEENSA_ILi80EEENSA_ILi16EEEEEENS_6half_tENS5_IJlSB_lEEESJ_SK_NS4_8TiledMMAINS4_8MMA_AtomIJNS4_4SM904GMMA25MMA_64x16x16_F32F16F16_SSILNSO_5MajorE0ELSQ_0ELNSO_7ScaleInE1ELSR_1EEEEEENS4_6LayoutISC_NS5_IJNSA_ILi0EEESV_SV_EEEEENS5_IJNS4_10UnderscoreESY_SY_EEEEENS4_13SM90_TMA_LOADENS4_14ComposedLayoutINS4_7SwizzleILi1ELi4ELi3EEENS4_18smem_ptr_flag_bitsILi16EEENSU_INS5_IJNSA_ILi8EEESH_EEENS5_IJSH_SB_EEEEEEEvNS4_8identityES11_S1B_vS1C_EENS_8epilogue10collective6detail29Sm90TmaWarpSpecializedAdapterINS1F_15DefaultEpilogueISJ_SK_SK_NS1E_6thread17LinearCombinationISJ_Li1EffLNS1J_9ScaleType4KindE0ELNS_15FloatRoundStyleE2ESJ_EENS1_15EpilogueDefaultEEEEEvvEEEEvNT_6ParamsE)
        /*0020*/ 	.word	0x00000008
.L_19:


//--------------------- .nv.compat                --------------------------
	.section	.nv.compat,"",@"SHT_CUDA_COMPAT_INFO"
	.align	4
        /*0000*/ 	.byte	0x02, 0x09, 0x01, 0x00, 0x02, 0x02, 0x04, 0x00, 0x02, 0x05, 0x05, 0x00, 0x03, 0x07, 0x01, 0x01
        /*0010*/ 	.byte	0x02, 0x03, 0x01, 0x00, 0x02, 0x06, 0x01, 0x00, 0x04, 0x0b, 0x08, 0x00, 0x00, 0x00, 0x00, 0x00
        /*0020*/ 	.byte	0x00, 0x00, 0x00, 0x00


//--------------------- .nv.info._ZN7cutlass13device_kernelINS_4gemm6kernel13GemmUniversalIN4cute5tupleIJiiiiEEENS1_10collective13CollectiveMmaINS1_34MainloopSm90TmaGmmaWarpSpecializedILi50ENS5_IJNS4_1CILi1EEESB_SB_EEENS1_32KernelTmaWarpSpecializedPingpongEEENS5_IJNSA_ILi64EEENSA_ILi80EEENSA_ILi16EEEEEENS_6half_tENS5_IJlSB_lEEESJ_SK_NS4_8TiledMMAINS4_8MMA_AtomIJNS4_4SM904GMMA25MMA_64x16x16_F32F16F16_SSILNSO_5MajorE0ELSQ_0ELNSO_7ScaleInE1ELSR_1EEEEEENS4_6LayoutISC_NS5_IJNSA_ILi0EEESV_SV_EEEEENS5_IJNS4_10UnderscoreESY_SY_EEEEENS4_13SM90_TMA_LOADENS4_14ComposedLayoutINS4_7SwizzleILi1ELi4ELi3EEENS4_18smem_ptr_flag_bitsILi16EEENSU_INS5_IJNSA_ILi8EEESH_EEENS5_IJSH_SB_EEEEEEEvNS4_8identityES11_S1B_vS1C_EENS_8epilogue10collective6detail29Sm90TmaWarpSpecializedAdapterINS1F_15DefaultEpilogueISJ_SK_SK_NS1E_6thread17LinearCombinationISJ_Li1EffLNS1J_9ScaleType4KindE0ELNS_15FloatRoundStyleE2ESJ_EENS1_15EpilogueDefaultEEEEEvvEEEEvNT_6ParamsE --------------------------
	.section	.nv.info._ZN7cutlass13device_kernelINS_4gemm6kernel13GemmUniversalIN4cute5tupleIJiiiiEEENS1_10collective13CollectiveMmaINS1_34MainloopSm90TmaGmmaWarpSpecializedILi50ENS5_IJNS4_1CILi1EEESB_SB_EEENS1_32KernelTmaWarpSpecializedPingpongEEENS5_IJNSA_ILi64EEENSA_ILi80EEENSA_ILi16EEEEEENS_6half_tENS5_IJlSB_lEEESJ_SK_NS4_8TiledMMAINS4_8MMA_AtomIJNS4_4SM904GMMA25MMA_64x16x16_F32F16F16_SSILNSO_5MajorE0ELSQ_0ELNSO_7ScaleInE1ELSR_1EEEEEENS4_6LayoutISC_NS5_IJNSA_ILi0EEESV_SV_EEEEENS5_IJNS4_10UnderscoreESY_SY_EEEEENS4_13SM90_TMA_LOADENS4_14ComposedLayoutINS4_7SwizzleILi1ELi4ELi3EEENS4_18smem_ptr_flag_bitsILi16EEENSU_INS5_IJNSA_ILi8EEESH_EEENS5_IJSH_SB_EEEEEEEvNS4_8identityES11_S1B_vS1C_EENS_8epilogue10collective6detail29Sm90TmaWarpSpecializedAdapterINS1F_15DefaultEpilogueISJ_SK_SK_NS1E_6thread17LinearCombinationISJ_Li1EffLNS1J_9ScaleType4KindE0ELNS_15FloatRoundStyleE2ESJ_EENS1_15EpilogueDefaultEEEEEvvEEEEvNT_6ParamsE,"",@"SHT_CUDA_INFO"
	.sectionflags	@""
	.align	4


	//----- nvinfo : EIATTR_CUDA_API_VERSION
	.align		4
        /*0000*/ 	.byte	0x04, 0x37
        /*0002*/ 	.short	(.L_21 - .L_20)
.L_20:
        /*0004*/ 	.word	0x00000082


	//----- nvinfo : EIATTR_KPARAM_INFO
	.align		4
.L_21:
        /*0008*/ 	.byte	0x04, 0x17
        /*000a*/ 	.short	(.L_23 - .L_22)
.L_22:
        /*000c*/ 	.word	0x00000000
        /*0010*/ 	.short	0x0000
        /*0012*/ 	.short	0x0070
        /*0014*/ 	.byte	0x00, 0xf0, 0x01, 0x10


	//----- nvinfo : EIATTR_SPARSE_MMA_MASK
	.align		4
.L_23:
        /*0018*/ 	.byte	0x03, 0x50
        /*001a*/ 	.short	0x0000


	//----- nvinfo : EIATTR_MAXREG_COUNT
	.align		4
        /*001c*/ 	.byte	0x03, 0x1b
        /*001e*/ 	.short	0x00a8


	//----- nvinfo : EIATTR_NUM_BARRIERS
	.align		4
        /*0020*/ 	.byte	0x02, 0x4c
        /*0022*/ 	.byte	0x01
	.zero		1


	//----- nvinfo : EIATTR_EXTERNS
	.align		4
        /*0024*/ 	.byte	0x04, 0x0f
        /*0026*/ 	.short	(.L_25 - .L_24)


	//   ....[0]....
	.align		4
.L_24:
        /*0028*/ 	.word	index@(__assertfail)


	//----- nvinfo : EIATTR_ANNOTATIONS
	.align		4
.L_25:
        /*002c*/ 	.byte	0x04, 0x55
        /*002e*/ 	.short	(.L_27 - .L_26)


	//   ....[0]....
.L_26:
        /*0030*/ 	.word	0x00000001
        /*0034*/ 	.byte	0xc0, 0x10, 0x00, 0x00, 0x01, 0x00, 0x00, 0x00, 0xe0, 0x17, 0x00, 0x00, 0x01, 0x00, 0x00, 0x00
        /*0044*/ 	.byte	0x50, 0x50, 0x00, 0x00, 0x01, 0x00, 0x00, 0x00, 0x10, 0x5c, 0x00, 0x00


	//----- nvinfo : EIATTR_MERCURY_ISA_VERSION
	.align		4
.L_27:
        /*0050*/ 	.byte	0x03, 0x5f
        /*0052*/ 	.short	0x0101


	//----- nvinfo : EIATTR_INT_WARP_WIDE_INSTR_OFFSETS
	.align		4
        /*0054*/ 	.byte	0x04, 0x31
        /*0056*/ 	.short	(.L_29 - .L_28)


	//   ....[0]....
.L_28:
        /*0058*/ 	.word	0x000009e0


	//   ....[1]....
        /*005c*/ 	.word	0x00000a00


	//   ....[2]....
        /*0060*/ 	.word	0x00000a80


	//   ....[3]....
        /*0064*/ 	.word	0x00000a90


	//   ....[4]....
        /*0068*/ 	.word	0x00000aa0


	//   ....[5]....
        /*006c*/ 	.word	0x00000ac0


	//   ....[6]....
        /*0070*/ 	.word	0x00000b50


	//   ....[7]....
        /*0074*/ 	.word	0x00000b70


	//----- nvinfo : EIATTR_COOP_GROUP_MASK_REGIDS
	.align		4
.L_29:
        /*0078*/ 	.byte	0x04, 0x29
        /*007a*/ 	.short	(.L_31 - .L_30)


	//   ....[0]....
.L_30:
        /*007c*/ 	.word	0xffffffff


	//   ....[1]....
        /*0080*/ 	.word	0xffffffff


	//   ....[2]....
        /*0084*/ 	.word	0xffffffff


	//   ....[3]....
        /*0088*/ 	.word	0xffffffff


	//   ....[4]....
        /*008c*/ 	.word	0xffffffff


	//   ....[5]....
        /*0090*/ 	.word	0xffffffff


	//----- nvinfo : EIATTR_COOP_GROUP_INSTR_OFFSETS
	.align		4
.L_31:
        /*0094*/ 	.byte	0x04, 0x28
        /*0096*/ 	.short	(.L_33 - .L_32)


	//   ....[0]....
.L_32:
        /*0098*/ 	.word	0x00000070


	//   ....[1]....
        /*009c*/ 	.word	0x00000080


	//   ....[2]....
        /*00a0*/ 	.word	0x00000140


	//   ....[3]....
        /*00a4*/ 	.word	0x000008c0


	//   ....[4]....
        /*00a8*/ 	.word	0x00000900


	//   ....[5]....
        /*00ac*/ 	.word	0x00000940


	//----- nvinfo : EIATTR_REG_RECONFIG
	.align		4
.L_33:
        /*00b0*/ 	.byte	0x01, 0x54
	.zero		2


	//----- nvinfo : EIATTR_SYSCALL_OFFSETS
	.align		4
        /*00b4*/ 	.byte	0x04, 0x46
        /*00b6*/ 	.short	(.L_35 - .L_34)


	//   ....[0]....
.L_34:
        /*00b8*/ 	.word	0x00001ce0


	//----- nvinfo : EIATTR_MBARRIER_INSTR_OFFSETS
	.align		4
.L_35:
        /*00bc*/ 	.byte	0x04, 0x39
        /*00be*/ 	.short	(.L_37 - .L_36)


	//   ....[0]....
.L_36:
        /*00c0*/ 	.word	0x00000260
        /*00c4*/ 	.word	0x000000ff
        /*00c8*/ 	.word	0x00000000
        /*00cc*/ 	.short	0x0100
        /*00ce*/ 	.byte	0x08
	.zero		1


	//   ....[1]....
        /*00d0*/ 	.word	0x00000270
        /*00d4*/ 	.word	0x000000ff
        /*00d8*/ 	.word	0x00000190
        /*00dc*/ 	.short	0x0100
        /*00de*/ 	.byte	0x08
	.zero		1


	//   ....[2]....
        /*00e0*/ 	.word	0x00000280
        /*00e4*/ 	.word	0x000000ff
        /*00e8*/ 	.word	0x00000008
        /*00ec*/ 	.short	0x0100
        /*00ee*/ 	.byte	0x08
	.zero		1


	//   ....[3]....
        /*00f0*/ 	.word	0x00000290
        /*00f4*/ 	.word	0x000000ff
        /*00f8*/ 	.word	0x00000198
        /*00fc*/ 	.short	0x0100
        /*00fe*/ 	.byte	0x08
	.zero		1


	//   ....[4]....
        /*0100*/ 	.word	0x000002a0
        /*0104*/ 	.word	0x000000ff
        /*0108*/ 	.word	0x00000010
        /*010c*/ 	.short	0x0100
        /*010e*/ 	.byte	0x08
	.zero		1


	//   ....[5]....
        /*0110*/ 	.word	0x000002b0
        /*0114*/ 	.word	0x000000ff
        /*0118*/ 	.word	0x000001a0
        /*011c*/ 	.short	0x0100
        /*011e*/ 	.byte	0x08
	.zero		1


	//   ....[6]....
        /*0120*/ 	.word	0x000002c0
        /*0124*/ 	.word	0x000000ff
        /*0128*/ 	.word	0x00000018
        /*012c*/ 	.short	0x0100
        /*012e*/ 	.byte	0x08
	.zero		1


	//   ....[7]....
        /*0130*/ 	.word	0x000002d0
        /*0134*/ 	.word	0x000000ff
        /*0138*/ 	.word	0x000001a8
        /*013c*/ 	.short	0x0100
        /*013e*/ 	.byte	0x08
	.zero		1


	//   ....[8]....
        /*0140*/ 	.word	0x000002e0
        /*0144*/ 	.word	0x000000ff
        /*0148*/ 	.word	0x00000020
        /*014c*/ 	.short	0x0100
        /*014e*/ 	.byte	0x08
	.zero		1


	//   ....[9]....
        /*0150*/ 	.word	0x000002f0
        /*0154*/ 	.word	0x000000ff
        /*0158*/ 	.word	0x000001b0
        /*015c*/ 	.short	0x0100
        /*015e*/ 	.byte	0x08
	.zero		1


	//   ....[10]....
        /*0160*/ 	.word	0x00000300
        /*0164*/ 	.word	0x000000ff
        /*0168*/ 	.word	0x00000028
        /*016c*/ 	.short	0x0100
        /*016e*/ 	.byte	0x08
	.zero		1


	//   ....[11]....
        /*0170*/ 	.word	0x00000310
        /*0174*/ 	.word	0x000000ff
        /*0178*/ 	.word	0x000001b8
        /*017c*/ 	.short	0x0100
        /*017e*/ 	.byte	0x08
	.zero		1


	//   ....[12]....
        /*0180*/ 	.word	0x00000320
        /*0184*/ 	.word	0x000000ff
        /*0188*/ 	.word	0x00000030
        /*018c*/ 	.short	0x0100
        /*018e*/ 	.byte	0x08
	.zero		1


	//   ....[13]....
        /*0190*/ 	.word	0x00000330
        /*0194*/ 	.word	0x000000ff
        /*0198*/ 	.word	0x000001c0
        /*019c*/ 	.short	0x0100
        /*019e*/ 	.byte	0x08
	.zero		1


	//   ....[14]....
        /*01a0*/ 	.word	0x00000340
        /*01a4*/ 	.word	0x000000ff
        /*01a8*/ 	.word	0x00000038
        /*01ac*/ 	.short	0x0100
        /*01ae*/ 	.byte	0x08
	.zero		1


	//   ....[15]....
        /*01b0*/ 	.word	0x00000350
        /*01b4*/ 	.word	0x000000ff
        /*01b8*/ 	.word	0x000001c8
        /*01bc*/ 	.short	0x0100
        /*01be*/ 	.byte	0x08
	.zero		1


	//   ....[16]....
        /*01c0*/ 	.word	0x00000360
        /*01c4*/ 	.word	0x000000ff
        /*01c8*/ 	.word	0x00000040
        /*01cc*/ 	.short	0x0100
        /*01ce*/ 	.byte	0x08
	.zero		1


	//   ....[17]....
        /*01d0*/ 	.word	0x00000370
        /*01d4*/ 	.word	0x000000ff
        /*01d8*/ 	.word	0x000001d0
        /*01dc*/ 	.short	0x0100
        /*01de*/ 	.byte	0x08
	.zero		1


	//   ....[18]....
        /*01e0*/ 	.word	0x00000380
        /*01e4*/ 	.word	0x000000ff
        /*01e8*/ 	.word	0x00000048
        /*01ec*/ 	.short	0x0100
        /*01ee*/ 	.byte	0x08
	.zero		1


	//   ....[19]....
        /*01f0*/ 	.word	0x00000390
        /*01f4*/ 	.word	0x000000ff
        /*01f8*/ 	.word	0x000001d8
        /*01fc*/ 	.short	0x0100
        /*01fe*/ 	.byte	0x08
	.zero		1


	//   ....[20]....
        /*0200*/ 	.word	0x000003a0
        /*0204*/ 	.word	0x000000ff
        /*0208*/ 	.word	0x00000050
        /*020c*/ 	.short	0x0100
        /*020e*/ 	.byte	0x08
	.zero		1


	//   ....[21]....
        /*0210*/ 	.word	0x000003b0
        /*0214*/ 	.word	0x000000ff
        /*0218*/ 	.word	0x000001e0
        /*021c*/ 	.short	0x0100
        /*021e*/ 	.byte	0x08
	.zero		1


	//   ....[22]....
        /*0220*/ 	.word	0x000003c0
        /*0224*/ 	.word	0x000000ff
        /*0228*/ 	.word	0x00000058
        /*022c*/ 	.short	0x0100
        /*022e*/ 	.byte	0x08
	.zero		1


	//   ....[23]....
        /*0230*/ 	.word	0x000003d0
        /*0234*/ 	.word	0x000000ff
        /*0238*/ 	.word	0x000001e8
        /*023c*/ 	.short	0x0100
        /*023e*/ 	.byte	0x08
	.zero		1


	//   ....[24]....
        /*0240*/ 	.word	0x000003e0
        /*0244*/ 	.word	0x000000ff
        /*0248*/ 	.word	0x00000060
        /*024c*/ 	.short	0x0100
        /*024e*/ 	.byte	0x08
	.zero		1


	//   ....[25]....
        /*0250*/ 	.word	0x000003f0
        /*0254*/ 	.word	0x000000ff
        /*0258*/ 	.word	0x000001f0
        /*025c*/ 	.short	0x0100
        /*025e*/ 	.byte	0x08
	.zero		1


	//   ....[26]....
        /*0260*/ 	.word	0x00000400
        /*0264*/ 	.word	0x000000ff
        /*0268*/ 	.word	0x00000068
        /*026c*/ 	.short	0x0100
        /*026e*/ 	.byte	0x08
	.zero		1


	//   ....[27]....
        /*0270*/ 	.word	0x00000410
        /*0274*/ 	.word	0x000000ff
        /*0278*/ 	.word	0x000001f8
        /*027c*/ 	.short	0x0100
        /*027e*/ 	.byte	0x08
	.zero		1


	//   ....[28]....
        /*0280*/ 	.word	0x00000420
        /*0284*/ 	.word	0x000000ff
        /*0288*/ 	.word	0x00000070
        /*028c*/ 	.short	0x0100
        /*028e*/ 	.byte	0x08
	.zero		1


	//   ....[29]....
        /*0290*/ 	.word	0x00000430
        /*0294*/ 	.word	0x000000ff
        /*0298*/ 	.word	0x00000200
        /*029c*/ 	.short	0x0100
        /*029e*/ 	.byte	0x08
	.zero		1


	//   ....[30]....
        /*02a0*/ 	.word	0x00000440
        /*02a4*/ 	.word	0x000000ff
        /*02a8*/ 	.word	0x00000078
        /*02ac*/ 	.short	0x0100
        /*02ae*/ 	.byte	0x08
	.zero		1


	//   ....[31]....
        /*02b0*/ 	.word	0x00000450
        /*02b4*/ 	.word	0x000000ff
        /*02b8*/ 	.word	0x00000208
        /*02bc*/ 	.short	0x0100
        /*02be*/ 	.byte	0x08
	.zero		1


	//   ....[32]....
        /*02c0*/ 	.word	0x00000460
        /*02c4*/ 	.word	0x000000ff
        /*02c8*/ 	.word	0x00000080
        /*02cc*/ 	.short	0x0100
        /*02ce*/ 	.byte	0x08
	.zero		1


	//   ....[33]....
        /*02d0*/ 	.word	0x00000470
        /*02d4*/ 	.word	0x000000ff
        /*02d8*/ 	.word	0x00000210
        /*02dc*/ 	.short	0x0100
        /*02de*/ 	.byte	0x08
	.zero		1


	//   ....[34]....
        /*02e0*/ 	.word	0x00000480
        /*02e4*/ 	.word	0x000000ff
        /*02e8*/ 	.word	0x00000088
        /*02ec*/ 	.short	0x0100
        /*02ee*/ 	.byte	0x08
	.zero		1


	//   ....[35]....
        /*02f0*/ 	.word	0x00000490
        /*02f4*/ 	.word	0x000000ff
        /*02f8*/ 	.word	0x00000218
        /*02fc*/ 	.short	0x0100
        /*02fe*/ 	.byte	0x08
	.zero		1


	//   ....[36]....
        /*0300*/ 	.word	0x000004a0
        /*0304*/ 	.word	0x000000ff
        /*0308*/ 	.word	0x00000090
        /*030c*/ 	.short	0x0100
        /*030e*/ 	.byte	0x08
	.zero		1


	//   ....[37]....
        /*0310*/ 	.word	0x000004b0
        /*0314*/ 	.word	0x000000ff
        /*0318*/ 	.word	0x00000220
        /*031c*/ 	.short	0x0100
        /*031e*/ 	.byte	0x08
	.zero		1


	//   ....[38]....
        /*0320*/ 	.word	0x000004c0
        /*0324*/ 	.word	0x000000ff
        /*0328*/ 	.word	0x00000098
        /*032c*/ 	.short	0x0100
        /*032e*/ 	.byte	0x08
	.zero		1


	//   ....[39]....
        /*0330*/ 	.word	0x000004d0
        /*0334*/ 	.word	0x000000ff
        /*0338*/ 	.word	0x00000228
        /*033c*/ 	.short	0x0100
        /*033e*/ 	.byte	0x08
	.zero		1


	//   ....[40]....
        /*0340*/ 	.word	0x000004e0
        /*0344*/ 	.word	0x000000ff
        /*0348*/ 	.word	0x000000a0
        /*034c*/ 	.short	0x0100
        /*034e*/ 	.byte	0x08
	.zero		1


	//   ....[41]....
        /*0350*/ 	.word	0x000004f0
        /*0354*/ 	.word	0x000000ff
        /*0358*/ 	.word	0x00000230
        /*035c*/ 	.short	0x0100
        /*035e*/ 	.byte	0x08
	.zero		1


	//   ....[42]....
        /*0360*/ 	.word	0x00000500
        /*0364*/ 	.word	0x000000ff
        /*0368*/ 	.word	0x000000a8
        /*036c*/ 	.short	0x0100
        /*036e*/ 	.byte	0x08
	.zero		1


	//   ....[43]....
        /*0370*/ 	.word	0x00000510
        /*0374*/ 	.word	0x000000ff
        /*0378*/ 	.word	0x00000238
        /*037c*/ 	.short	0x0100
        /*037e*/ 	.byte	0x08
	.zero		1


	//   ....[44]....
        /*0380*/ 	.word	0x00000520
        /*0384*/ 	.word	0x000000ff
        /*0388*/ 	.word	0x000000b0
        /*038c*/ 	.short	0x0100
        /*038e*/ 	.byte	0x08
	.zero		1


	//   ....[45]....
        /*0390*/ 	.word	0x00000530
        /*0394*/ 	.word	0x000000ff
        /*0398*/ 	.word	0x00000240
        /*039c*/ 	.short	0x0100
        /*039e*/ 	.byte	0x08
	.zero		1


	//   ....[46]....
        /*03a0*/ 	.word	0x00000540
        /*03a4*/ 	.word	0x000000ff
        /*03a8*/ 	.word	0x000000b8
        /*03ac*/ 	.short	0x0100
        /*03ae*/ 	.byte	0x08
	.zero		1


	//   ....[47]....
        /*03b0*/ 	.word	0x00000550
        /*03b4*/ 	.word	0x000000ff
        /*03b8*/ 	.word	0x00000248
        /*03bc*/ 	.short	0x0100
        /*03be*/ 	.byte	0x08
	.zero		1


	//   ....[48]....
        /*03c0*/ 	.word	0x00000560
        /*03c4*/ 	.word	0x000000ff
        /*03c8*/ 	.word	0x000000c0
        /*03cc*/ 	.short	0x0100
        /*03ce*/ 	.byte	0x08
	.zero		1


	//   ....[49]....
        /*03d0*/ 	.word	0x00000570
        /*03d4*/ 	.word	0x000000ff
        /*03d8*/ 	.word	0x00000250
        /*03dc*/ 	.short	0x0100
        /*03de*/ 	.byte	0x08
	.zero		1


	//   ....[50]....
        /*03e0*/ 	.word	0x00000580
        /*03e4*/ 	.word	0x000000ff
        /*03e8*/ 	.word	0x000000c8
        /*03ec*/ 	.short	0x0100
        /*03ee*/ 	.byte	0x08
	.zero		1


	//   ....[51]....
        /*03f0*/ 	.word	0x00000590
        /*03f4*/ 	.word	0x000000ff
        /*03f8*/ 	.word	0x00000258
        /*03fc*/ 	.short	0x0100
        /*03fe*/ 	.byte	0x08
	.zero		1


	//   ....[52]....
        /*0400*/ 	.word	0x000005a0
        /*0404*/ 	.word	0x000000ff
        /*0408*/ 	.word	0x000000d0
        /*040c*/ 	.short	0x0100
        /*040e*/ 	.byte	0x08
	.zero		1


	//   ....[53]....
        /*0410*/ 	.word	0x000005b0
        /*0414*/ 	.word	0x000000ff
        /*0418*/ 	.word	0x00000260
        /*041c*/ 	.short	0x0100
        /*041e*/ 	.byte	0x08
	.zero		1


	//   ....[54]....
        /*0420*/ 	.word	0x000005c0
        /*0424*/ 	.word	0x000000ff
        /*0428*/ 	.word	0x000000d8
        /*042c*/ 	.short	0x0100
        /*042e*/ 	.byte	0x08
	.zero		1


	//   ....[55]....
        /*0430*/ 	.word	0x000005d0
        /*0434*/ 	.word	0x000000ff
        /*0438*/ 	.word	0x00000268
        /*043c*/ 	.short	0x0100
        /*043e*/ 	.byte	0x08
	.zero		1


	//   ....[56]....
        /*0440*/ 	.word	0x000005e0
        /*0444*/ 	.word	0x000000ff
        /*0448*/ 	.word	0x000000e0
        /*044c*/ 	.short	0x0100
        /*044e*/ 	.byte	0x08
	.zero		1


	//   ....[57]....
        /*0450*/ 	.word	0x000005f0
        /*0454*/ 	.word	0x000000ff
        /*0458*/ 	.word	0x00000270
        /*045c*/ 	.short	0x0100
        /*045e*/ 	.byte	0x08
	.zero		1


	//   ....[58]....
        /*0460*/ 	.word	0x00000600
        /*0464*/ 	.word	0x000000ff
        /*0468*/ 	.word	0x000000e8
        /*046c*/ 	.short	0x0100
        /*046e*/ 	.byte	0x08
	.zero		1


	//   ....[59]....
        /*0470*/ 	.word	0x00000610
        /*0474*/ 	.word	0x000000ff
        /*0478*/ 	.word	0x00000278
        /*047c*/ 	.short	0x0100
        /*047e*/ 	.byte	0x08
	.zero		1


	//   ....[60]....
        /*0480*/ 	.word	0x00000620
        /*0484*/ 	.word	0x000000ff
        /*0488*/ 	.word	0x000000f0
        /*048c*/ 	.short	0x0100
        /*048e*/ 	.byte	0x08
	.zero		1


	//   ....[61]....
        /*0490*/ 	.word	0x00000630
        /*0494*/ 	.word	0x000000ff
        /*0498*/ 	.word	0x00000280
        /*049c*/ 	.short	0x0100
        /*049e*/ 	.byte	0x08
	.zero		1


	//   ....[62]....
        /*04a0*/ 	.word	0x00000640
        /*04a4*/ 	.word	0x000000ff
        /*04a8*/ 	.word	0x000000f8
        /*04ac*/ 	.short	0x0100
        /*04ae*/ 	.byte	0x08
	.zero		1


	//   ....[63]....
        /*04b0*/ 	.word	0x00000650
        /*04b4*/ 	.word	0x000000ff
        /*04b8*/ 	.word	0x00000288
        /*04bc*/ 	.short	0x0100
        /*04be*/ 	.byte	0x08
	.zero		1


	//   ....[64]....
        /*04c0*/ 	.word	0x00000660
        /*04c4*/ 	.word	0x000000ff
        /*04c8*/ 	.word	0x00000100
        /*04cc*/ 	.short	0x0100
        /*04ce*/ 	.byte	0x08
	.zero		1


	//   ....[65]....
        /*04d0*/ 	.word	0x00000670
        /*04d4*/ 	.word	0x000000ff
        /*04d8*/ 	.word	0x00000290
        /*04dc*/ 	.short	0x0100
        /*04de*/ 	.byte	0x08
	.zero		1


	//   ....[66]....
        /*04e0*/ 	.word	0x00000680
        /*04e4*/ 	.word	0x000000ff
        /*04e8*/ 	.word	0x00000108
        /*04ec*/ 	.short	0x0100
        /*04ee*/ 	.byte	0x08
	.zero		1


	//   ....[67]....
        /*04f0*/ 	.word	0x00000690
        /*04f4*/ 	.word	0x000000ff
        /*04f8*/ 	.word	0x00000298
        /*04fc*/ 	.short	0x0100
        /*04fe*/ 	.byte	0x08
	.zero		1


	//   ....[68]....
        /*0500*/ 	.word	0x000006a0
        /*0504*/ 	.word	0x000000ff
        /*0508*/ 	.word	0x00000110
        /*050c*/ 	.short	0x0100
        /*050e*/ 	.byte	0x08
	.zero		1


	//   ....[69]....
        /*0510*/ 	.word	0x000006b0
        /*0514*/ 	.word	0x000000ff
        /*0518*/ 	.word	0x000002a0
        /*051c*/ 	.short	0x0100
        /*051e*/ 	.byte	0x08
	.zero		1


	//   ....[70]....
        /*0520*/ 	.word	0x000006c0
        /*0524*/ 	.word	0x000000ff
        /*0528*/ 	.word	0x00000118
        /*052c*/ 	.short	0x0100
        /*052e*/ 	.byte	0x08
	.zero		1


	//   ....[71]....
        /*0530*/ 	.word	0x000006d0
        /*0534*/ 	.word	0x000000ff
        /*0538*/ 	.word	0x000002a8
        /*053c*/ 	.short	0x0100
        /*053e*/ 	.byte	0x08
	.zero		1


	//   ....[72]....
        /*0540*/ 	.word	0x000006e0
        /*0544*/ 	.word	0x000000ff
        /*0548*/ 	.word	0x00000120
        /*054c*/ 	.short	0x0100
        /*054e*/ 	.byte	0x08
	.zero		1


	//   ....[73]....
        /*0550*/ 	.word	0x000006f0
        /*0554*/ 	.word	0x000000ff
        /*0558*/ 	.word	0x000002b0
        /*055c*/ 	.short	0x0100
        /*055e*/ 	.byte	0x08
	.zero		1


	//   ....[74]....
        /*0560*/ 	.word	0x00000700
        /*0564*/ 	.word	0x000000ff
        /*0568*/ 	.word	0x00000128
        /*056c*/ 	.short	0x0100
        /*056e*/ 	.byte	0x08
	.zero		1


	//   ....[75]....
        /*0570*/ 	.word	0x00000710
        /*0574*/ 	.word	0x000000ff
        /*0578*/ 	.word	0x000002b8
        /*057c*/ 	.short	0x0100
        /*057e*/ 	.byte	0x08
	.zero		1


	//   ....[76]....
        /*0580*/ 	.word	0x00000720
        /*0584*/ 	.word	0x000000ff
        /*0588*/ 	.word	0x00000130
        /*058c*/ 	.short	0x0100
        /*058e*/ 	.byte	0x08
	.zero		1


	//   ....[77]....
        /*0590*/ 	.word	0x00000730
        /*0594*/ 	.word	0x000000ff
        /*0598*/ 	.word	0x000002c0
        /*059c*/ 	.short	0x0100
        /*059e*/ 	.byte	0x08
	.zero		1


	//   ....[78]....
        /*05a0*/ 	.word	0x00000740
        /*05a4*/ 	.word	0x000000ff
        /*05a8*/ 	.word	0x00000138
        /*05ac*/ 	.short	0x0100
        /*05ae*/ 	.byte	0x08
	.zero		1


	//   ....[79]....
        /*05b0*/ 	.word	0x00000750
        /*05b4*/ 	.word	0x000000ff
        /*05b8*/ 	.word	0x000002c8
        /*05bc*/ 	.short	0x0100
        /*05be*/ 	.byte	0x08
	.zero		1


	//   ....[80]....
        /*05c0*/ 	.word	0x00000760
        /*05c4*/ 	.word	0x000000ff
        /*05c8*/ 	.word	0x00000140
        /*05cc*/ 	.short	0x0100
        /*05ce*/ 	.byte	0x08
	.zero		1


	//   ....[81]....
        /*05d0*/ 	.word	0x00000770
        /*05d4*/ 	.word	0x000000ff
        /*05d8*/ 	.word	0x000002d0
        /*05dc*/ 	.short	0x0100
        /*05de*/ 	.byte	0x08
	.zero		1


	//   ....[82]....
        /*05e0*/ 	.word	0x00000780
        /*05e4*/ 	.word	0x000000ff
        /*05e8*/ 	.word	0x00000148
        /*05ec*/ 	.short	0x0100
        /*05ee*/ 	.byte	0x08
	.zero		1


	//   ....[83]....
        /*05f0*/ 	.word	0x00000790
        /*05f4*/ 	.word	0x000000ff
        /*05f8*/ 	.word	0x000002d8
        /*05fc*/ 	.short	0x0100
        /*05fe*/ 	.byte	0x08
	.zero		1


	//   ....[84]....
        /*0600*/ 	.word	0x000007a0
        /*0604*/ 	.word	0x000000ff
        /*0608*/ 	.word	0x00000150
        /*060c*/ 	.short	0x0100
        /*060e*/ 	.byte	0x08
	.zero		1


	//   ....[85]....
        /*0610*/ 	.word	0x000007b0
        /*0614*/ 	.word	0x000000ff
        /*0618*/ 	.word	0x000002e0
        /*061c*/ 	.short	0x0100
        /*061e*/ 	.byte	0x08
	.zero		1


	//   ....[86]....
        /*0620*/ 	.word	0x000007c0
        /*0624*/ 	.word	0x000000ff
        /*0628*/ 	.word	0x00000158
        /*062c*/ 	.short	0x0100
        /*062e*/ 	.byte	0x08
	.zero		1


	//   ....[87]....
        /*0630*/ 	.word	0x000007d0
        /*0634*/ 	.word	0x000000ff
        /*0638*/ 	.word	0x000002e8
        /*063c*/ 	.short	0x0100
        /*063e*/ 	.byte	0x08
	.zero		1


	//   ....[88]....
        /*0640*/ 	.word	0x000007e0
        /*0644*/ 	.word	0x000000ff
        /*0648*/ 	.word	0x00000160
        /*064c*/ 	.short	0x0100
        /*064e*/ 	.byte	0x08
	.zero		1


	//   ....[89]....
        /*0650*/ 	.word	0x000007f0
        /*0654*/ 	.word	0x000000ff
        /*0658*/ 	.word	0x000002f0
        /*065c*/ 	.short	0x0100
        /*065e*/ 	.byte	0x08
	.zero		1


	//   ....[90]....
        /*0660*/ 	.word	0x00000800
        /*0664*/ 	.word	0x000000ff
        /*0668*/ 	.word	0x00000168
        /*066c*/ 	.short	0x0100
        /*066e*/ 	.byte	0x08
	.zero		1


	//   ....[91]....
        /*0670*/ 	.word	0x00000810
        /*0674*/ 	.word	0x000000ff
        /*0678*/ 	.word	0x000002f8
        /*067c*/ 	.short	0x0100
        /*067e*/ 	.byte	0x08
	.zero		1


	//   ....[92]....
        /*0680*/ 	.word	0x00000820
        /*0684*/ 	.word	0x000000ff
        /*0688*/ 	.word	0x00000170
        /*068c*/ 	.short	0x0100
        /*068e*/ 	.byte	0x08
	.zero		1


	//   ....[93]....
        /*0690*/ 	.word	0x00000830
        /*0694*/ 	.word	0x000000ff
        /*0698*/ 	.word	0x00000300
        /*069c*/ 	.short	0x0100
        /*069e*/ 	.byte	0x08
	.zero		1


	//   ....[94]....
        /*06a0*/ 	.word	0x00000840
        /*06a4*/ 	.word	0x000000ff
        /*06a8*/ 	.word	0x00000178
        /*06ac*/ 	.short	0x0100
        /*06ae*/ 	.byte	0x08
	.zero		1


	//   ....[95]....
        /*06b0*/ 	.word	0x00000850
        /*06b4*/ 	.word	0x000000ff
        /*06b8*/ 	.word	0x00000308
        /*06bc*/ 	.short	0x0100
        /*06be*/ 	.byte	0x08
	.zero		1


	//   ....[96]....
        /*06c0*/ 	.word	0x00000860
        /*06c4*/ 	.word	0x000000ff
        /*06c8*/ 	.word	0x00000180
        /*06cc*/ 	.short	0x0100
        /*06ce*/ 	.byte	0x08
	.zero		1


	//   ....[97]....
        /*06d0*/ 	.word	0x00000870
        /*06d4*/ 	.word	0x000000ff
        /*06d8*/ 	.word	0x00000310
        /*06dc*/ 	.short	0x0100
        /*06de*/ 	.byte	0x08
	.zero		1


	//   ....[98]....
        /*06e0*/ 	.word	0x00000880
        /*06e4*/ 	.word	0x000000ff
        /*06e8*/ 	.word	0x00000188
        /*06ec*/ 	.short	0x0100
        /*06ee*/ 	.byte	0x08
	.zero		1


	//   ....[99]....
        /*06f0*/ 	.word	0x00000890
        /*06f4*/ 	.word	0x000000ff
        /*06f8*/ 	.word	0x00000318
        /*06fc*/ 	.short	0x0100
        /*06fe*/ 	.byte	0x08
	.zero		1


	//   ....[100]....
        /*0700*/ 	.word	0x00000bb0
        /*0704*/ 	.word	0x000000ff
        /*0708*/ 	.word	0x00000350
        /*070c*/ 	.short	0x0100
        /*070e*/ 	.byte	0x08
	.zero		1


	//   ....[101]....
        /*0710*/ 	.word	0x00000c20
        /*0714*/ 	.word	0x000000ff
        /*0718*/ 	.word	0x00000358
        /*071c*/ 	.short	0x0100
        /*071e*/ 	.byte	0x08
	.zero		1


	//   ....[102]....
        /*0720*/ 	.word	0x00000c40
        /*0724*/ 	.word	0x000000ff
        /*0728*/ 	.word	0x00000330
        /*072c*/ 	.short	0x0100
        /*072e*/ 	.byte	0x09
	.zero		1


	//   ....[103]....
        /*0730*/ 	.word	0x00000c50
        /*0734*/ 	.word	0x000000ff
        /*0738*/ 	.word	0x00000338
        /*073c*/ 	.short	0x0100
        /*073e*/ 	.byte	0x09
	.zero		1


	//   ....[104]....
        /*0740*/ 	.word	0x00000c60
        /*0744*/ 	.word	0x000000ff
        /*0748*/ 	.word	0x00000340
        /*074c*/ 	.short	0x0100
        /*074e*/ 	.byte	0x09
	.zero		1


	//   ....[105]....
        /*0750*/ 	.word	0x00000c70
        /*0754*/ 	.word	0x000000ff
        /*0758*/ 	.word	0x00000348
        /*075c*/ 	.short	0x0100
        /*075e*/ 	.byte	0x09
	.zero		1


	//   ....[106]....
        /*0760*/ 	.word	0x00001ba0
        /*0764*/ 	.word	0x000000ff
        /*0768*/ 	.word	0xfffffff8
        /*076c*/ 	.short	0x010a
        /*076e*/ 	.byte	0x2b
	.zero		1


	//   ....[107]....
        /*0770*/ 	.word	0x00001d60
        /*0774*/ 	.word	0x00000003
        /*0778*/ 	.word	0x00000000
        /*077c*/ 	.short	0x010a
        /*077e*/ 	.byte	0x3f
	.zero		1


	//   ....[108]....
        /*0780*/ 	.word	0x00001da0
        /*0784*/ 	.word	0x00000003
        /*0788*/ 	.word	0x00000000
        /*078c*/ 	.short	0x010a
        /*078e*/ 	.byte	0x3f
	.zero		1


	//   ....[109]....
        /*0790*/ 	.word	0x000020c0
        /*0794*/ 	.word	0x000000ff
        /*0798*/ 	.word	0x00000000
        /*079c*/ 	.short	0x010a
        /*079e*/ 	.byte	0x04
	.zero		1


	//   ....[110]....
        /*07a0*/ 	.word	0x00002100
        /*07a4*/ 	.word	0x000000ff
        /*07a8*/ 	.word	0x00000000
        /*07ac*/ 	.short	0x010a
        /*07ae*/ 	.byte	0x04
	.zero		1


	//   ....[111]....
        /*07b0*/ 	.word	0x00002380
        /*07b4*/ 	.word	0x000000ff
        /*07b8*/ 	.word	0x00000000
        /*07bc*/ 	.short	0x0101
        /*07be*/ 	.byte	0x04
	.zero		1


	//   ....[112]....
        /*07c0*/ 	.word	0x00002480
        /*07c4*/ 	.word	0x00000003
        /*07c8*/ 	.word	0x00000000
        /*07cc*/ 	.short	0x0101
        /*07ce*/ 	.byte	0x30
	.zero		1


	//   ....[113]....
        /*07d0*/ 	.word	0x00002550
        /*07d4*/ 	.word	0x000000ff
        /*07d8*/ 	.word	0x00000000
        /*07dc*/ 	.short	0x0101
        /*07de*/ 	.byte	0x06
	.zero		1


	//   ....[114]....
        /*07e0*/ 	.word	0x000025c0
        /*07e4*/ 	.word	0x000000ff
        /*07e8*/ 	.word	0x00000008
        /*07ec*/ 	.short	0x010a
        /*07ee*/ 	.byte	0x2b
	.zero		1


	//   ....[115]....
        /*07f0*/ 	.word	0x00005090
        /*07f4*/ 	.word	0x00000000
        /*07f8*/ 	.word	0x00000000
        /*07fc*/ 	.short	0x0101
        /*07fe*/ 	.byte	0x30
	.zero		1


	//   ....[116]....
        /*0800*/ 	.word	0x00005980
        /*0804*/ 	.word	0x0000000b
        /*0808*/ 	.word	0x00000190
        /*080c*/ 	.short	0x010a
        /*080e*/ 	.byte	0x3f
	.zero		1


	//   ....[117]....
        /*0810*/ 	.word	0x00005d40
        /*0814*/ 	.word	0x00000006
        /*0818*/ 	.word	0x00000358
        /*081c*/ 	.short	0x0101
        /*081e*/ 	.byte	0x3f
	.zero		1


	//   ....[118]....
        /*0820*/ 	.word	0x00006460
        /*0824*/ 	.word	0x00000007
        /*0828*/ 	.word	0x00000000
        /*082c*/ 	.short	0x010a
        /*082e*/ 	.byte	0x3f
	.zero		1


	//   ....[119]....
        /*0830*/ 	.word	0x000064e0
        /*0834*/ 	.word	0x00000006
        /*0838*/ 	.word	0x00000000
        /*083c*/ 	.short	0x010a
        /*083e*/ 	.byte	0x3f
	.zero		1


	//   ....[120]....
        /*0840*/ 	.word	0x00006570
        /*0844*/ 	.word	0x00000007
        /*0848*/ 	.word	0x00000000
        /*084c*/ 	.short	0x010a
        /*084e*/ 	.byte	0x3f
	.zero		1


	//   ....[121]....
        /*0850*/ 	.word	0x00006600
        /*0854*/ 	.word	0x00000006
        /*0858*/ 	.word	0x00000000
        /*085c*/ 	.short	0x010a
        /*085e*/ 	.byte	0x3f
	.zero		1


	//   ....[122]....
        /*0860*/ 	.word	0x00006690
        /*0864*/ 	.word	0x00000007
        /*0868*/ 	.word	0x00000000
        /*086c*/ 	.short	0x010a
        /*086e*/ 	.byte	0x3f
	.zero		1


	//   ....[123]....
        /*0870*/ 	.word	0x00006720
        /*0874*/ 	.word	0x00000006
        /*0878*/ 	.word	0x00000000
        /*087c*/ 	.short	0x010a
        /*087e*/ 	.byte	0x3f
	.zero		1


	//   ....[124]....
        /*0880*/ 	.word	0x000067b0
        /*0884*/ 	.word	0x00000007
        /*0888*/ 	.word	0x00000000
        /*088c*/ 	.short	0x010a
        /*088e*/ 	.byte	0x3f
	.zero		1


	//   ....[125]....
        /*0890*/ 	.word	0x00006840
        /*0894*/ 	.word	0x00000006
        /*0898*/ 	.word	0x00000000
        /*089c*/ 	.short	0x010a
        /*089e*/ 	.byte	0x3f
	.zero		1


	//   ....[126]....
        /*08a0*/ 	.word	0x000068d0
        /*08a4*/ 	.word	0x00000007
        /*08a8*/ 	.word	0x00000000
        /*08ac*/ 	.short	0x010a
        /*08ae*/ 	.byte	0x3f
	.zero		1


	//   ....[127]....
        /*08b0*/ 	.word	0x00006960
        /*08b4*/ 	.word	0x00000006
        /*08b8*/ 	.word	0x00000000
        /*08bc*/ 	.short	0x010a
        /*08be*/ 	.byte	0x3f
	.zero		1


	//   ....[128]....
        /*08c0*/ 	.word	0x000069f0
        /*08c4*/ 	.word	0x00000007
        /*08c8*/ 	.word	0x00000000
        /*08cc*/ 	.short	0x010a
        /*08ce*/ 	.byte	0x3f
	.zero		1


	//   ....[129]....
        /*08d0*/ 	.word	0x00006a80
        /*08d4*/ 	.word	0x00000006
        /*08d8*/ 	.word	0x00000000
        /*08dc*/ 	.short	0x010a
        /*08de*/ 	.byte	0x3f
	.zero		1


	//   ....[130]....
        /*08e0*/ 	.word	0x00006b10
        /*08e4*/ 	.word	0x00000007
        /*08e8*/ 	.word	0x00000000
        /*08ec*/ 	.short	0x010a
        /*08ee*/ 	.byte	0x3f
	.zero		1


	//   ....[131]....
        /*08f0*/ 	.word	0x00006ba0
        /*08f4*/ 	.word	0x00000006
        /*08f8*/ 	.word	0x00000000
        /*08fc*/ 	.short	0x010a
        /*08fe*/ 	.byte	0x3f
	.zero		1


	//   ....[132]....
        /*0900*/ 	.word	0x00006c30
        /*0904*/ 	.word	0x00000007
        /*0908*/ 	.word	0x00000000
        /*090c*/ 	.short	0x010a
        /*090e*/ 	.byte	0x3f
	.zero		1


	//   ....[133]....
        /*0910*/ 	.word	0x00006cc0
        /*0914*/ 	.word	0x00000006
        /*0918*/ 	.word	0x00000000
        /*091c*/ 	.short	0x010a
        /*091e*/ 	.byte	0x3f
	.zero		1


	//   ....[134]....
        /*0920*/ 	.word	0x00006d50
        /*0924*/ 	.word	0x00000007
        /*0928*/ 	.word	0x00000000
        /*092c*/ 	.short	0x010a
        /*092e*/ 	.byte	0x3f
	.zero		1


	//   ....[135]....
        /*0930*/ 	.word	0x00006de0
        /*0934*/ 	.word	0x00000006
        /*0938*/ 	.word	0x00000000
        /*093c*/ 	.short	0x010a
        /*093e*/ 	.byte	0x3f
	.zero		1


	//   ....[136]....
        /*0940*/ 	.word	0x00006e70
        /*0944*/ 	.word	0x00000007
        /*0948*/ 	.word	0x00000000
        /*094c*/ 	.short	0x010a
        /*094e*/ 	.byte	0x3f
	.zero		1


	//   ....[137]....
        /*0950*/ 	.word	0x00006f00
        /*0954*/ 	.word	0x00000006
        /*0958*/ 	.word	0x00000000
        /*095c*/ 	.short	0x010a
        /*095e*/ 	.byte	0x3f
	.zero		1


	//   ....[138]....
        /*0960*/ 	.word	0x00006f90
        /*0964*/ 	.word	0x00000007
        /*0968*/ 	.word	0x00000000
        /*096c*/ 	.short	0x010a
        /*096e*/ 	.byte	0x3f
	.zero		1


	//   ....[139]....
        /*0970*/ 	.word	0x00007020
        /*0974*/ 	.word	0x00000006
        /*0978*/ 	.word	0x00000000
        /*097c*/ 	.short	0x010a
        /*097e*/ 	.byte	0x3f
	.zero		1


	//   ....[140]....
        /*0980*/ 	.word	0x000070b0
        /*0984*/ 	.word	0x00000007
        /*0988*/ 	.word	0x00000000
        /*098c*/ 	.short	0x010a
        /*098e*/ 	.byte	0x3f
	.zero		1


	//   ....[141]....
        /*0990*/ 	.word	0x00007140
        /*0994*/ 	.word	0x00000006
        /*0998*/ 	.word	0x00000000
        /*099c*/ 	.short	0x010a
        /*099e*/ 	.byte	0x3f
	.zero		1


	//   ....[142]....
        /*09a0*/ 	.word	0x000071d0
        /*09a4*/ 	.word	0x00000007
        /*09a8*/ 	.word	0x00000000
        /*09ac*/ 	.short	0x010a
        /*09ae*/ 	.byte	0x3f
	.zero		1


	//   ....[143]....
        /*09b0*/ 	.word	0x00007260
        /*09b4*/ 	.word	0x00000006
        /*09b8*/ 	.word	0x00000000
        /*09bc*/ 	.short	0x010a
        /*09be*/ 	.byte	0x3f
	.zero		1


	//   ....[144]....
        /*09c0*/ 	.word	0x000072f0
        /*09c4*/ 	.word	0x00000007
        /*09c8*/ 	.word	0x00000000
        /*09cc*/ 	.short	0x010a
        /*09ce*/ 	.byte	0x3f
	.zero		1


	//   ....[145]....
        /*09d0*/ 	.word	0x00007380
        /*09d4*/ 	.word	0x00000006
        /*09d8*/ 	.word	0x00000000
        /*09dc*/ 	.short	0x010a
        /*09de*/ 	.byte	0x3f
	.zero		1


	//   ....[146]....
        /*09e0*/ 	.word	0x00007410
        /*09e4*/ 	.word	0x00000007
        /*09e8*/ 	.word	0x00000000
        /*09ec*/ 	.short	0x010a
        /*09ee*/ 	.byte	0x3f
	.zero		1


	//   ....[147]....
        /*09f0*/ 	.word	0x000074a0
        /*09f4*/ 	.word	0x00000006
        /*09f8*/ 	.word	0x00000000
        /*09fc*/ 	.short	0x010a
        /*09fe*/ 	.byte	0x3f
	.zero		1


	//   ....[148]....
        /*0a00*/ 	.word	0x00007530
        /*0a04*/ 	.word	0x00000007
        /*0a08*/ 	.word	0x00000000
        /*0a0c*/ 	.short	0x010a
        /*0a0e*/ 	.byte	0x3f
	.zero		1


	//   ....[149]....
        /*0a10*/ 	.word	0x000075c0
        /*0a14*/ 	.word	0x00000006
        /*0a18*/ 	.word	0x00000000
        /*0a1c*/ 	.short	0x010a
        /*0a1e*/ 	.byte	0x3f
	.zero		1


	//   ....[150]....
        /*0a20*/ 	.word	0x00007650
        /*0a24*/ 	.word	0x00000007
        /*0a28*/ 	.word	0x00000000
        /*0a2c*/ 	.short	0x010a
        /*0a2e*/ 	.byte	0x3f
	.zero		1


	//   ....[151]....
        /*0a30*/ 	.word	0x000076e0
        /*0a34*/ 	.word	0x00000006
        /*0a38*/ 	.word	0x00000000
        /*0a3c*/ 	.short	0x010a
        /*0a3e*/ 	.byte	0x3f
	.zero		1


	//   ....[152]....
        /*0a40*/ 	.word	0x00007770
        /*0a44*/ 	.word	0x00000007
        /*0a48*/ 	.word	0x00000000
        /*0a4c*/ 	.short	0x010a
        /*0a4e*/ 	.byte	0x3f
	.zero		1


	//   ....[153]....
        /*0a50*/ 	.word	0x00007800
        /*0a54*/ 	.word	0x00000006
        /*0a58*/ 	.word	0x00000000
        /*0a5c*/ 	.short	0x010a
        /*0a5e*/ 	.byte	0x3f
	.zero		1


	//   ....[154]....
        /*0a60*/ 	.word	0x00007890
        /*0a64*/ 	.word	0x00000007
        /*0a68*/ 	.word	0x00000000
        /*0a6c*/ 	.short	0x010a
        /*0a6e*/ 	.byte	0x3f
	.zero		1


	//   ....[155]....
        /*0a70*/ 	.word	0x00007920
        /*0a74*/ 	.word	0x00000006
        /*0a78*/ 	.word	0x00000000
        /*0a7c*/ 	.short	0x010a
        /*0a7e*/ 	.byte	0x3f
	.zero		1


	//   ....[156]....
        /*0a80*/ 	.word	0x000079b0
        /*0a84*/ 	.word	0x00000007
        /*0a88*/ 	.word	0x00000000
        /*0a8c*/ 	.short	0x010a
        /*0a8e*/ 	.byte	0x3f
	.zero		1


	//   ....[157]....
        /*0a90*/ 	.word	0x00007a40
        /*0a94*/ 	.word	0x00000006
        /*0a98*/ 	.word	0x00000000
        /*0a9c*/ 	.short	0x010a
        /*0a9e*/ 	.byte	0x3f
	.zero		1


	//   ....[158]....
        /*0aa0*/ 	.word	0x00007ad0
        /*0aa4*/ 	.word	0x00000007
        /*0aa8*/ 	.word	0x00000000
        /*0aac*/ 	.short	0x010a
        /*0aae*/ 	.byte	0x3f
	.zero		1


	//   ....[159]....
        /*0ab0*/ 	.word	0x00007b60
        /*0ab4*/ 	.word	0x00000006
        /*0ab8*/ 	.word	0x00000000
        /*0abc*/ 	.short	0x010a
        /*0abe*/ 	.byte	0x3f
	.zero		1


	//   ....[160]....
        /*0ac0*/ 	.word	0x00007bf0
        /*0ac4*/ 	.word	0x00000007
        /*0ac8*/ 	.word	0x00000000
        /*0acc*/ 	.short	0x010a
        /*0ace*/ 	.byte	0x3f
	.zero		1


	//   ....[161]....
        /*0ad0*/ 	.word	0x00007c80
        /*0ad4*/ 	.word	0x00000006
        /*0ad8*/ 	.word	0x00000000
        /*0adc*/ 	.short	0x010a
        /*0ade*/ 	.byte	0x3f
	.zero		1


	//   ....[162]....
        /*0ae0*/ 	.word	0x00007d10
        /*0ae4*/ 	.word	0x00000007
        /*0ae8*/ 	.word	0x00000000
        /*0aec*/ 	.short	0x010a
        /*0aee*/ 	.byte	0x3f
	.zero		1


	//   ....[163]....
        /*0af0*/ 	.word	0x00007da0
        /*0af4*/ 	.word	0x00000006
        /*0af8*/ 	.word	0x00000000
        /*0afc*/ 	.short	0x010a
        /*0afe*/ 	.byte	0x3f
	.zero		1


	//   ....[164]....
        /*0b00*/ 	.word	0x00007e30
        /*0b04*/ 	.word	0x00000007
        /*0b08*/ 	.word	0x00000000
        /*0b0c*/ 	.short	0x010a
        /*0b0e*/ 	.byte	0x3f
	.zero		1


	//   ....[165]....
        /*0b10*/ 	.word	0x00007ec0
        /*0b14*/ 	.word	0x00000006
        /*0b18*/ 	.word	0x00000000
        /*0b1c*/ 	.short	0x010a
        /*0b1e*/ 	.byte	0x3f
	.zero		1


	//   ....[166]....
        /*0b20*/ 	.word	0x00007f50
        /*0b24*/ 	.word	0x00000007
        /*0b28*/ 	.word	0x00000000
        /*0b2c*/ 	.short	0x010a
        /*0b2e*/ 	.byte	0x3f
	.zero		1


	//   ....[167]....
        /*0b30*/ 	.word	0x00007fe0
        /*0b34*/ 	.word	0x00000005
        /*0b38*/ 	.word	0x00000000
        /*0b3c*/ 	.short	0x010a
        /*0b3e*/ 	.byte	0x3f
	.zero		1


	//   ....[168]....
        /*0b40*/ 	.word	0x00008050
        /*0b44*/ 	.word	0x00000003
        /*0b48*/ 	.word	0xfffffff8
        /*0b4c*/ 	.short	0x010a
        /*0b4e*/ 	.byte	0x3f
	.zero		1


	//   ....[169]....
        /*0b50*/ 	.word	0x000080a0
        /*0b54*/ 	.word	0x00000003
        /*0b58*/ 	.word	0x00000000
        /*0b5c*/ 	.short	0x010a
        /*0b5e*/ 	.byte	0x3f
	.zero		1


	//   ....[170]....
        /*0b60*/ 	.word	0x00008100
        /*0b64*/ 	.word	0x00000004
        /*0b68*/ 	.word	0x00000000
        /*0b6c*/ 	.short	0x010a
        /*0b6e*/ 	.byte	0x3f
	.zero		1


	//   ....[171]....
        /*0b70*/ 	.word	0x00008160
        /*0b74*/ 	.word	0x00000003
        /*0b78*/ 	.word	0x00000008
        /*0b7c*/ 	.short	0x010a
        /*0b7e*/ 	.byte	0x3f
	.zero		1


	//   ....[172]....
        /*0b80*/ 	.word	0x00008230
        /*0b84*/ 	.word	0x0000000b
        /*0b88*/ 	.word	0x00000190
        /*0b8c*/ 	.short	0x010a
        /*0b8e*/ 	.byte	0x3f
	.zero		1


	//   ....[173]....
        /*0b90*/ 	.word	0x00008300
        /*0b94*/ 	.word	0x00000007
        /*0b98*/ 	.word	0x00000000
        /*0b9c*/ 	.short	0x010a
        /*0b9e*/ 	.byte	0x3f
	.zero		1


	//   ....[174]....
        /*0ba0*/ 	.word	0x00008350
        /*0ba4*/ 	.word	0x00000006
        /*0ba8*/ 	.word	0x00000000
        /*0bac*/ 	.short	0x010a
        /*0bae*/ 	.byte	0x3f
	.zero		1


	//   ....[175]....
        /*0bb0*/ 	.word	0x000083a0
        /*0bb4*/ 	.word	0x00000007
        /*0bb8*/ 	.word	0x00000000
        /*0bbc*/ 	.short	0x010a
        /*0bbe*/ 	.byte	0x3f
	.zero		1


	//   ....[176]....
        /*0bc0*/ 	.word	0x000083f0
        /*0bc4*/ 	.word	0x00000006
        /*0bc8*/ 	.word	0x00000000
        /*0bcc*/ 	.short	0x010a
        /*0bce*/ 	.byte	0x3f
	.zero		1


	//   ....[177]....
        /*0bd0*/ 	.word	0x00008440
        /*0bd4*/ 	.word	0x00000007
        /*0bd8*/ 	.word	0x00000000
        /*0bdc*/ 	.short	0x010a
        /*0bde*/ 	.byte	0x3f
	.zero		1


	//   ....[178]....
        /*0be0*/ 	.word	0x00008490
        /*0be4*/ 	.word	0x00000006
        /*0be8*/ 	.word	0x00000000
        /*0bec*/ 	.short	0x010a
        /*0bee*/ 	.byte	0x3f
	.zero		1


	//   ....[179]....
        /*0bf0*/ 	.word	0x000084e0
        /*0bf4*/ 	.word	0x00000007
        /*0bf8*/ 	.word	0x00000000
        /*0bfc*/ 	.short	0x010a
        /*0bfe*/ 	.byte	0x3f
	.zero		1


	//   ....[180]....
        /*0c00*/ 	.word	0x00008530
        /*0c04*/ 	.word	0x00000006
        /*0c08*/ 	.word	0x00000000
        /*0c0c*/ 	.short	0x010a
        /*0c0e*/ 	.byte	0x3f
	.zero		1


	//   ....[181]....
        /*0c10*/ 	.word	0x00008580
        /*0c14*/ 	.word	0x00000007
        /*0c18*/ 	.word	0x00000000
        /*0c1c*/ 	.short	0x010a
        /*0c1e*/ 	.byte	0x3f
	.zero		1


	//   ....[182]....
        /*0c20*/ 	.word	0x000085d0
        /*0c24*/ 	.word	0x00000006
        /*0c28*/ 	.word	0x00000000
        /*0c2c*/ 	.short	0x010a
        /*0c2e*/ 	.byte	0x3f
	.zero		1


	//   ....[183]....
        /*0c30*/ 	.word	0x00008620
        /*0c34*/ 	.word	0x00000007
        /*0c38*/ 	.word	0x00000000
        /*0c3c*/ 	.short	0x010a
        /*0c3e*/ 	.byte	0x3f
	.zero		1


	//   ....[184]....
        /*0c40*/ 	.word	0x00008670
        /*0c44*/ 	.word	0x00000006
        /*0c48*/ 	.word	0x00000000
        /*0c4c*/ 	.short	0x010a
        /*0c4e*/ 	.byte	0x3f
	.zero		1


	//   ....[185]....
        /*0c50*/ 	.word	0x000086c0
        /*0c54*/ 	.word	0x00000007
        /*0c58*/ 	.word	0x00000000
        /*0c5c*/ 	.short	0x010a
        /*0c5e*/ 	.byte	0x3f
	.zero		1


	//   ....[186]....
        /*0c60*/ 	.word	0x00008710
        /*0c64*/ 	.word	0x00000006
        /*0c68*/ 	.word	0x00000000
        /*0c6c*/ 	.short	0x010a
        /*0c6e*/ 	.byte	0x3f
	.zero		1


	//   ....[187]....
        /*0c70*/ 	.word	0x00008760
        /*0c74*/ 	.word	0x00000007
        /*0c78*/ 	.word	0x00000000
        /*0c7c*/ 	.short	0x010a
        /*0c7e*/ 	.byte	0x3f
	.zero		1


	//   ....[188]....
        /*0c80*/ 	.word	0x000087b0
        /*0c84*/ 	.word	0x00000006
        /*0c88*/ 	.word	0x00000000
        /*0c8c*/ 	.short	0x010a
        /*0c8e*/ 	.byte	0x3f
	.zero		1


	//   ....[189]....
        /*0c90*/ 	.word	0x00008800
        /*0c94*/ 	.word	0x00000007
        /*0c98*/ 	.word	0x00000000
        /*0c9c*/ 	.short	0x010a
        /*0c9e*/ 	.byte	0x3f
	.zero		1


	//   ....[190]....
        /*0ca0*/ 	.word	0x00008850
        /*0ca4*/ 	.word	0x00000006
        /*0ca8*/ 	.word	0x00000000
        /*0cac*/ 	.short	0x010a
        /*0cae*/ 	.byte	0x3f
	.zero		1


	//   ....[191]....
        /*0cb0*/ 	.word	0x000088a0
        /*0cb4*/ 	.word	0x00000007
        /*0cb8*/ 	.word	0x00000000
        /*0cbc*/ 	.short	0x010a
        /*0cbe*/ 	.byte	0x3f
	.zero		1


	//   ....[192]....
        /*0cc0*/ 	.word	0x000088f0
        /*0cc4*/ 	.word	0x00000006
        /*0cc8*/ 	.word	0x00000000
        /*0ccc*/ 	.short	0x010a
        /*0cce*/ 	.byte	0x3f
	.zero		1


	//   ....[193]....
        /*0cd0*/ 	.word	0x00008940
        /*0cd4*/ 	.word	0x00000007
        /*0cd8*/ 	.word	0x00000000
        /*0cdc*/ 	.short	0x010a
        /*0cde*/ 	.byte	0x3f
	.zero		1


	//   ....[194]....
        /*0ce0*/ 	.word	0x00008990
        /*0ce4*/ 	.word	0x00000006
        /*0ce8*/ 	.word	0x00000000
        /*0cec*/ 	.short	0x010a
        /*0cee*/ 	.byte	0x3f
	.zero		1


	//   ....[195]....
        /*0cf0*/ 	.word	0x000089e0
        /*0cf4*/ 	.word	0x00000007
        /*0cf8*/ 	.word	0x00000000
        /*0cfc*/ 	.short	0x010a
        /*0cfe*/ 	.byte	0x3f
	.zero		1


	//   ....[196]....
        /*0d00*/ 	.word	0x00008a30
        /*0d04*/ 	.word	0x00000006
        /*0d08*/ 	.word	0x00000000
        /*0d0c*/ 	.short	0x010a
        /*0d0e*/ 	.byte	0x3f
	.zero		1


	//   ....[197]....
        /*0d10*/ 	.word	0x00008a80
        /*0d14*/ 	.word	0x00000007
        /*0d18*/ 	.word	0x00000000
        /*0d1c*/ 	.short	0x010a
        /*0d1e*/ 	.byte	0x3f
	.zero		1


	//   ....[198]....
        /*0d20*/ 	.word	0x00008ad0
        /*0d24*/ 	.word	0x00000006
        /*0d28*/ 	.word	0x00000000
        /*0d2c*/ 	.short	0x010a
        /*0d2e*/ 	.byte	0x3f
	.zero		1


	//   ....[199]....
        /*0d30*/ 	.word	0x00008b20
        /*0d34*/ 	.word	0x00000007
        /*0d38*/ 	.word	0x00000000
        /*0d3c*/ 	.short	0x010a
        /*0d3e*/ 	.byte	0x3f
	.zero		1


	//   ....[200]....
        /*0d40*/ 	.word	0x00008b70
        /*0d44*/ 	.word	0x00000006
        /*0d48*/ 	.word	0x00000000
        /*0d4c*/ 	.short	0x010a
        /*0d4e*/ 	.byte	0x3f
	.zero		1


	//   ....[201]....
        /*0d50*/ 	.word	0x00008bc0
        /*0d54*/ 	.word	0x00000007
        /*0d58*/ 	.word	0x00000000
        /*0d5c*/ 	.short	0x010a
        /*0d5e*/ 	.byte	0x3f
	.zero		1


	//   ....[202]....
        /*0d60*/ 	.word	0x00008c10
        /*0d64*/ 	.word	0x00000006
        /*0d68*/ 	.word	0x00000000
        /*0d6c*/ 	.short	0x010a
        /*0d6e*/ 	.byte	0x3f
	.zero		1


	//   ....[203]....
        /*0d70*/ 	.word	0x00008c60
        /*0d74*/ 	.word	0x00000007
        /*0d78*/ 	.word	0x00000000
        /*0d7c*/ 	.short	0x010a
        /*0d7e*/ 	.byte	0x3f
	.zero		1


	//   ....[204]....
        /*0d80*/ 	.word	0x00008cb0
        /*0d84*/ 	.word	0x00000006
        /*0d88*/ 	.word	0x00000000
        /*0d8c*/ 	.short	0x010a
        /*0d8e*/ 	.byte	0x3f
	.zero		1


	//   ....[205]....
        /*0d90*/ 	.word	0x00008d00
        /*0d94*/ 	.word	0x00000007
        /*0d98*/ 	.word	0x00000000
        /*0d9c*/ 	.short	0x010a
        /*0d9e*/ 	.byte	0x3f
	.zero		1


	//   ....[206]....
        /*0da0*/ 	.word	0x00008d50
        /*0da4*/ 	.word	0x00000006
        /*0da8*/ 	.word	0x00000000
        /*0dac*/ 	.short	0x010a
        /*0dae*/ 	.byte	0x3f
	.zero		1


	//   ....[207]....
        /*0db0*/ 	.word	0x00008da0
        /*0db4*/ 	.word	0x00000007
        /*0db8*/ 	.word	0x00000000
        /*0dbc*/ 	.short	0x010a
        /*0dbe*/ 	.byte	0x3f
	.zero		1


	//   ....[208]....
        /*0dc0*/ 	.word	0x00008df0
        /*0dc4*/ 	.word	0x00000006
        /*0dc8*/ 	.word	0x00000000
        /*0dcc*/ 	.short	0x010a
        /*0dce*/ 	.byte	0x3f
	.zero		1


	//   ....[209]....
        /*0dd0*/ 	.word	0x00008e40
        /*0dd4*/ 	.word	0x00000007
        /*0dd8*/ 	.word	0x00000000
        /*0ddc*/ 	.short	0x010a
        /*0dde*/ 	.byte	0x3f
	.zero		1


	//   ....[210]....
        /*0de0*/ 	.word	0x00008e90
        /*0de4*/ 	.word	0x00000006
        /*0de8*/ 	.word	0x00000000
        /*0dec*/ 	.short	0x010a
        /*0dee*/ 	.byte	0x3f
	.zero		1


	//   ....[211]....
        /*0df0*/ 	.word	0x00008ee0
        /*0df4*/ 	.word	0x00000007
        /*0df8*/ 	.word	0x00000000
        /*0dfc*/ 	.short	0x010a
        /*0dfe*/ 	.byte	0x3f
	.zero		1


	//   ....[212]....
        /*0e00*/ 	.word	0x00008f30
        /*0e04*/ 	.word	0x00000006
        /*0e08*/ 	.word	0x00000000
        /*0e0c*/ 	.short	0x010a
        /*0e0e*/ 	.byte	0x3f
	.zero		1


	//   ....[213]....
        /*0e10*/ 	.word	0x00008f80
        /*0e14*/ 	.word	0x00000007
        /*0e18*/ 	.word	0x00000000
        /*0e1c*/ 	.short	0x010a
        /*0e1e*/ 	.byte	0x3f
	.zero		1


	//   ....[214]....
        /*0e20*/ 	.word	0x00008fd0
        /*0e24*/ 	.word	0x00000006
        /*0e28*/ 	.word	0x00000000
        /*0e2c*/ 	.short	0x010a
        /*0e2e*/ 	.byte	0x3f
	.zero		1


	//   ....[215]....
        /*0e30*/ 	.word	0x00009020
        /*0e34*/ 	.word	0x00000007
        /*0e38*/ 	.word	0x00000000
        /*0e3c*/ 	.short	0x010a
        /*0e3e*/ 	.byte	0x3f
	.zero		1


	//   ....[216]....
        /*0e40*/ 	.word	0x00009070
        /*0e44*/ 	.word	0x00000006
        /*0e48*/ 	.word	0x00000000
        /*0e4c*/ 	.short	0x010a
        /*0e4e*/ 	.byte	0x3f
	.zero		1


	//   ....[217]....
        /*0e50*/ 	.word	0x000090c0
        /*0e54*/ 	.word	0x00000007
        /*0e58*/ 	.word	0x00000000
        /*0e5c*/ 	.short	0x010a
        /*0e5e*/ 	.byte	0x3f
	.zero		1


	//   ....[218]....
        /*0e60*/ 	.word	0x00009110
        /*0e64*/ 	.word	0x00000006
        /*0e68*/ 	.word	0x00000000
        /*0e6c*/ 	.short	0x010a
        /*0e6e*/ 	.byte	0x3f
	.zero		1


	//   ....[219]....
        /*0e70*/ 	.word	0x00009160
        /*0e74*/ 	.word	0x00000007
        /*0e78*/ 	.word	0x00000000
        /*0e7c*/ 	.short	0x010a
        /*0e7e*/ 	.byte	0x3f
	.zero		1


	//   ....[220]....
        /*0e80*/ 	.word	0x000091b0
        /*0e84*/ 	.word	0x00000006
        /*0e88*/ 	.word	0x00000000
        /*0e8c*/ 	.short	0x010a
        /*0e8e*/ 	.byte	0x3f
	.zero		1


	//   ....[221]....
        /*0e90*/ 	.word	0x00009200
        /*0e94*/ 	.word	0x00000007
        /*0e98*/ 	.word	0x00000000
        /*0e9c*/ 	.short	0x010a
        /*0e9e*/ 	.byte	0x3f
	.zero		1


	//----- nvinfo : EIATTR_NUM_MBARRIERS
	.align		4
.L_37:
        /*0ea0*/ 	.byte	0x03, 0x38
        /*0ea2*/ 	.short	0x006a


	//----- nvinfo : EIATTR_EXIT_INSTR_OFFSETS
	.align		4
        /*0ea4*/ 	.byte	0x04, 0x1c
        /*0ea6*/ 	.short	(.L_39 - .L_38)


	//   ....[0]....
.L_38:
        /*0ea8*/ 	.word	0x00001770


	//   ....[1]....
        /*0eac*/ 	.word	0x000017d0


	//   ....[2]....
        /*0eb0*/ 	.word	0x000056b0


	//   ....[3]....
        /*0eb4*/ 	.word	0x000056e0


	//   ....[4]....
        /*0eb8*/ 	.word	0x00008030


	//----- nvinfo : EIATTR_MAX_THREADS
	.align		4
.L_39:
        /*0ebc*/ 	.byte	0x04, 0x05
        /*0ebe*/ 	.short	(.L_41 - .L_40)
.L_40:
        /*0ec0*/ 	.word	0x00000180
        /*0ec4*/ 	.word	0x00000001
        /*0ec8*/ 	.word	0x00000001


	//----- nvinfo : EIATTR_CRS_STACK_SIZE
	.align		4
.L_41:
        /*0ecc*/ 	.byte	0x04, 0x1e
        /*0ece*/ 	.short	(.L_43 - .L_42)
.L_42:
        /*0ed0*/ 	.word	0x00000000


	//----- nvinfo : EIATTR_CBANK_PARAM_SIZE
	.align		4
.L_43:
        /*0ed4*/ 	.byte	0x03, 0x19
        /*0ed6*/ 	.short	0x0470


	//----- nvinfo : EIATTR_PARAM_CBANK
	.align		4
        /*0ed8*/ 	.byte	0x04, 0x0a
        /*0eda*/ 	.short	(.L_45 - .L_44)
	.align		4
.L_44:
        /*0edc*/ 	.word	index@(.nv.constant0._ZN7cutlass13device_kernelINS_4gemm6kernel13GemmUniversalIN4cute5tupleIJiiiiEEENS1_10collective13CollectiveMmaINS1_34MainloopSm90TmaGmmaWarpSpecializedILi50ENS5_IJNS4_1CILi1EEESB_SB_EEENS1_32KernelTmaWarpSpecializedPingpongEEENS5_IJNSA_ILi64EEENSA_ILi80EEENSA_ILi16EEEEEENS_6half_tENS5_IJlSB_lEEESJ_SK_NS4_8TiledMMAINS4_8MMA_AtomIJNS4_4SM904GMMA25MMA_64x16x16_F32F16F16_SSILNSO_5MajorE0ELSQ_0ELNSO_7ScaleInE1ELSR_1EEEEEENS4_6LayoutISC_NS5_IJNSA_ILi0EEESV_SV_EEEEENS5_IJNS4_10UnderscoreESY_SY_EEEEENS4_13SM90_TMA_LOADENS4_14ComposedLayoutINS4_7SwizzleILi1ELi4ELi3EEENS4_18smem_ptr_flag_bitsILi16EEENSU_INS5_IJNSA_ILi8EEESH_EEENS5_IJSH_SB_EEEEEEEvNS4_8identityES11_S1B_vS1C_EENS_8epilogue10collective6detail29Sm90TmaWarpSpecializedAdapterINS1F_15DefaultEpilogueISJ_SK_SK_NS1E_6thread17LinearCombinationISJ_Li1EffLNS1J_9ScaleType4KindE0ELNS_15FloatRoundStyleE2ESJ_EENS1_15EpilogueDefaultEEEEEvvEEEEvNT_6ParamsE)
        /*0ee0*/ 	.short	0x0210
        /*0ee2*/ 	.short	0x0470


	//----- nvinfo : EIATTR_SW_WAR
	.align		4
.L_45:
        /*0ee4*/ 	.byte	0x04, 0x36
        /*0ee6*/ 	.short	(.L_47 - .L_46)
.L_46:
        /*0ee8*/ 	.word	0x00000008
.L_47:


//--------------------- .nv.callgraph             --------------------------
	.section	.nv.callgraph,"",@"SHT_CUDA_CALLGRAPH"
	.align	4
	.sectionentsize	8
	.align		4
        /*0000*/ 	.word	0x00000000
	.align		4
        /*0004*/ 	.word	0xffffffff
	.align		4
        /*0008*/ 	.word	index@(_ZN7cutlass13device_kernelINS_4gemm6kernel13GemmUniversalIN4cute5tupleIJiiiiEEENS1_10collective13CollectiveMmaINS1_34MainloopSm90TmaGmmaWarpSpecializedILi50ENS5_IJNS4_1CILi1EEESB_SB_EEENS1_32KernelTmaWarpSpecializedPingpongEEENS5_IJNSA_ILi64EEENSA_ILi80EEENSA_ILi16EEEEEENS_6half_tENS5_IJlSB_lEEESJ_SK_NS4_8TiledMMAINS4_8MMA_AtomIJNS4_4SM904GMMA25MMA_64x16x16_F32F16F16_SSILNSO_5MajorE0ELSQ_0ELNSO_7ScaleInE1ELSR_1EEEEEENS4_6LayoutISC_NS5_IJNSA_ILi0EEESV_SV_EEEEENS5_IJNS4_10UnderscoreESY_SY_EEEEENS4_13SM90_TMA_LOADENS4_14ComposedLayoutINS4_7SwizzleILi1ELi4ELi3EEENS4_18smem_ptr_flag_bitsILi16EEENSU_INS5_IJNSA_ILi8EEESH_EEENS5_IJSH_SB_EEEEEEEvNS4_8identityES11_S1B_vS1C_EENS_8epilogue10collective6detail29Sm90TmaWarpSpecializedAdapterINS1F_15DefaultEpilogueISJ_SK_SK_NS1E_6thread17LinearCombinationISJ_Li1EffLNS1J_9ScaleType4KindE0ELNS_15FloatRoundStyleE2ESJ_EENS1_15EpilogueDefaultEEEEEvvEEEEvNT_6ParamsE)
	.align		4
        /*000c*/ 	.word	index@(__assertfail)
	.align		4
        /*0010*/ 	.word	0x00000000
	.align		4
        /*0014*/ 	.word	0xfffffffe
	.align		4
        /*0018*/ 	.word	0x00000000
	.align		4
        /*001c*/ 	.word	0xfffffffd
	.align		4
        /*0020*/ 	.word	0x00000000
	.align		4
        /*0024*/ 	.word	0xfffffffc


//--------------------- .nv.constant4             --------------------------
	.section	.nv.constant4,"a",@progbits
	.align	8
	.align		8
.nv.constant4:
        /*0000*/ 	.dword	__assertfail
	.align		8
        /*0008*/ 	.dword	__unnamed_1
	.align		8
        /*0010*/ 	.dword	_ZN40_INTERNAL_bc8bbc9f_4_k_cu_52092d5f_113424cuda3std3__45__cpo5beginE
	.align		8
        /*0018*/ 	.dword	_ZN40_INTERNAL_bc8bbc9f_4_k_cu_52092d5f_113424cuda3std3__45__cpo3endE
	.align		8
        /*0020*/ 	.dword	_ZN40_INTERNAL_bc8bbc9f_4_k_cu_52092d5f_113424cuda3std3__45__cpo6cbeginE
	.align		8
        /*0028*/ 	.dword	_ZN40_INTERNAL_bc8bbc9f_4_k_cu_52092d5f_113424cuda3std3__45__cpo4cendE
	.align		8
        /*0030*/ 	.dword	_ZN40_INTERNAL_bc8bbc9f_4_k_cu_52092d5f_113424cuda3std3__442_GLOBAL__N__bc8bbc9f_4_k_cu_52092d5f_113426ignoreE
	.align		8
        /*0038*/ 	.dword	_ZN40_INTERNAL_bc8bbc9f_4_k_cu_52092d5f_113424cuda3std3__419piecewise_constructE
	.align		8
        /*0040*/ 	.dword	_ZN40_INTERNAL_bc8bbc9f_4_k_cu_52092d5f_113424cuda3std3__48in_placeE
	.align		8
        /*0048*/ 	.dword	_ZN40_INTERNAL_bc8bbc9f_4_k_cu_52092d5f_113424cuda3std6ranges3__45__cpo4swapE
	.align		8
        /*0050*/ 	.dword	_ZN40_INTERNAL_bc8bbc9f_4_k_cu_52092d5f_113424cuda3std6ranges3__45__cpo9iter_moveE
	.align		8
        /*0058*/ 	.dword	_ZN40_INTERNAL_bc8bbc9f_4_k_cu_52092d5f_113424cute7productE
	.align		8
        /*0060*/ 	.dword	_ZN40_INTERNAL_bc8bbc9f_4_k_cu_52092d5f_113424cute1_E
	.align		8
        /*0068*/ 	.dword	$str$22
	.align		8
        /*0070*/ 	.dword	$str$23


//--------------------- .text._ZN7cutlass13device_kernelINS_4gemm6kernel13GemmUniversalIN4cute5tupleIJiiiiEEENS1_10collective13CollectiveMmaINS1_34MainloopSm90TmaGmmaWarpSpecializedILi50ENS5_IJNS4_1CILi1EEESB_SB_EEENS1_32KernelTmaWarpSpecializedPingpongEEENS5_IJNSA_ILi64EEENSA_ILi80EEENSA_ILi16EEEEEENS_6half_tENS5_IJlSB_lEEESJ_SK_NS4_8TiledMMAINS4_8MMA_AtomIJNS4_4SM904GMMA25MMA_64x16x16_F32F16F16_SSILNSO_5MajorE0ELSQ_0ELNSO_7ScaleInE1ELSR_1EEEEEENS4_6LayoutISC_NS5_IJNSA_ILi0EEESV_SV_EEEEENS5_IJNS4_10UnderscoreESY_SY_EEEEENS4_13SM90_TMA_LOADENS4_14ComposedLayoutINS4_7SwizzleILi1ELi4ELi3EEENS4_18smem_ptr_flag_bitsILi16EEENSU_INS5_IJNSA_ILi8EEESH_EEENS5_IJSH_SB_EEEEEEEvNS4_8identityES11_S1B_vS1C_EENS_8epilogue10collective6detail29Sm90TmaWarpSpecializedAdapterINS1F_15DefaultEpilogueISJ_SK_SK_NS1E_6thread17LinearCombinationISJ_Li1EffLNS1J_9ScaleType4KindE0ELNS_15FloatRoundStyleE2ESJ_EENS1_15EpilogueDefaultEEEEEvvEEEEvNT_6ParamsE --------------------------
	.section	.text._ZN7cutlass13device_kernelINS_4gemm6kernel13GemmUniversalIN4cute5tupleIJiiiiEEENS1_10collective13CollectiveMmaINS1_34MainloopSm90TmaGmmaWarpSpecializedILi50ENS5_IJNS4_1CILi1EEESB_SB_EEENS1_32KernelTmaWarpSpecializedPingpongEEENS5_IJNSA_ILi64EEENSA_ILi80EEENSA_ILi16EEEEEENS_6half_tENS5_IJlSB_lEEESJ_SK_NS4_8TiledMMAINS4_8MMA_AtomIJNS4_4SM904GMMA25MMA_64x16x16_F32F16F16_SSILNSO_5MajorE0ELSQ_0ELNSO_7ScaleInE1ELSR_1EEEEEENS4_6LayoutISC_NS5_IJNSA_ILi0EEESV_SV_EEEEENS5_IJNS4_10UnderscoreESY_SY_EEEEENS4_13SM90_TMA_LOADENS4_14ComposedLayoutINS4_7SwizzleILi1ELi4ELi3EEENS4_18smem_ptr_flag_bitsILi16EEENSU_INS5_IJNSA_ILi8EEESH_EEENS5_IJSH_SB_EEEEEEEvNS4_8identityES11_S1B_vS1C_EENS_8epilogue10collective6detail29Sm90TmaWarpSpecializedAdapterINS1F_15DefaultEpilogueISJ_SK_SK_NS1E_6thread17LinearCombinationISJ_Li1EffLNS1J_9ScaleType4KindE0ELNS_15FloatRoundStyleE2ESJ_EENS1_15EpilogueDefaultEEEEEvvEEEEvNT_6ParamsE,"ax",@progbits
	.align	128
.text._ZN7cutlass13device_kernelINS_4gemm6kernel13GemmUniversalIN4cute5tupleIJiiiiEEENS1_10collective13CollectiveMmaINS1_34MainloopSm90TmaGmmaWarpSpecializedILi50ENS5_IJNS4_1CILi1EEESB_SB_EEENS1_32KernelTmaWarpSpecializedPingpongEEENS5_IJNSA_ILi64EEENSA_ILi80EEENSA_ILi16EEEEEENS_6half_tENS5_IJlSB_lEEESJ_SK_NS4_8TiledMMAINS4_8MMA_AtomIJNS4_4SM904GMMA25MMA_64x16x16_F32F16F16_SSILNSO_5MajorE0ELSQ_0ELNSO_7ScaleInE1ELSR_1EEEEEENS4_6LayoutISC_NS5_IJNSA_ILi0EEESV_SV_EEEEENS5_IJNS4_10UnderscoreESY_SY_EEEEENS4_13SM90_TMA_LOADENS4_14ComposedLayoutINS4_7SwizzleILi1ELi4ELi3EEENS4_18smem_ptr_flag_bitsILi16EEENSU_INS5_IJNSA_ILi8EEESH_EEENS5_IJSH_SB_EEEEEEEvNS4_8identityES11_S1B_vS1C_EENS_8epilogue10collective6detail29Sm90TmaWarpSpecializedAdapterINS1F_15DefaultEpilogueISJ_SK_SK_NS1E_6thread17LinearCombinationISJ_Li1EffLNS1J_9ScaleType4KindE0ELNS_15FloatRoundStyleE2ESJ_EENS1_15EpilogueDefaultEEEEEvvEEEEvNT_6ParamsE:
        .type           _ZN7cutlass13device_kernelINS_4gemm6kernel13GemmUniversalIN4cute5tupleIJiiiiEEENS1_10collective13CollectiveMmaINS1_34MainloopSm90TmaGmmaWarpSpecializedILi50ENS5_IJNS4_1CILi1EEESB_SB_EEENS1_32KernelTmaWarpSpecializedPingpongEEENS5_IJNSA_ILi64EEENSA_ILi80EEENSA_ILi16EEEEEENS_6half_tENS5_IJlSB_lEEESJ_SK_NS4_8TiledMMAINS4_8MMA_AtomIJNS4_4SM904GMMA25MMA_64x16x16_F32F16F16_SSILNSO_5MajorE0ELSQ_0ELNSO_7ScaleInE1ELSR_1EEEEEENS4_6LayoutISC_NS5_IJNSA_ILi0EEESV_SV_EEEEENS5_IJNS4_10UnderscoreESY_SY_EEEEENS4_13SM90_TMA_LOADENS4_14ComposedLayoutINS4_7SwizzleILi1ELi4ELi3EEENS4_18smem_ptr_flag_bitsILi16EEENSU_INS5_IJNSA_ILi8EEESH_EEENS5_IJSH_SB_EEEEEEEvNS4_8identityES11_S1B_vS1C_EENS_8epilogue10collective6detail29Sm90TmaWarpSpecializedAdapterINS1F_15DefaultEpilogueISJ_SK_SK_NS1E_6thread17LinearCombinationISJ_Li1EffLNS1J_9ScaleType4KindE0ELNS_15FloatRoundStyleE2ESJ_EENS1_15EpilogueDefaultEEEEEvvEEEEvNT_6ParamsE,@function
        .size           _ZN7cutlass13device_kernelINS_4gemm6kernel13GemmUniversalIN4cute5tupleIJiiiiEEENS1_10collective13CollectiveMmaINS1_34MainloopSm90TmaGmmaWarpSpecializedILi50ENS5_IJNS4_1CILi1EEESB_SB_EEENS1_32KernelTmaWarpSpecializedPingpongEEENS5_IJNSA_ILi64EEENSA_ILi80EEENSA_ILi16EEEEEENS_6half_tENS5_IJlSB_lEEESJ_SK_NS4_8TiledMMAINS4_8MMA_AtomIJNS4_4SM904GMMA25MMA_64x16x16_F32F16F16_SSILNSO_5MajorE0ELSQ_0ELNSO_7ScaleInE1ELSR_1EEEEEENS4_6LayoutISC_NS5_IJNSA_ILi0EEESV_SV_EEEEENS5_IJNS4_10UnderscoreESY_SY_EEEEENS4_13SM90_TMA_LOADENS4_14ComposedLayoutINS4_7SwizzleILi1ELi4ELi3EEENS4_18smem_ptr_flag_bitsILi16EEENSU_INS5_IJNSA_ILi8EEESH_EEENS5_IJSH_SB_EEEEEEEvNS4_8identityES11_S1B_vS1C_EENS_8epilogue10collective6detail29Sm90TmaWarpSpecializedAdapterINS1F_15DefaultEpilogueISJ_SK_SK_NS1E_6thread17LinearCombinationISJ_Li1EffLNS1J_9ScaleType4KindE0ELNS_15FloatRoundStyleE2ESJ_EENS1_15EpilogueDefaultEEEEEvvEEEEvNT_6ParamsE,(.L_x_242 - _ZN7cutlass13device_kernelINS_4gemm6kernel13GemmUniversalIN4cute5tupleIJiiiiEEENS1_10collective13CollectiveMmaINS1_34MainloopSm90TmaGmmaWarpSpecializedILi50ENS5_IJNS4_1CILi1EEESB_SB_EEENS1_32KernelTmaWarpSpecializedPingpongEEENS5_IJNSA_ILi64EEENSA_ILi80EEENSA_ILi16EEEEEENS_6half_tENS5_IJlSB_lEEESJ_SK_NS4_8TiledMMAINS4_8MMA_AtomIJNS4_4SM904GMMA25MMA_64x16x16_F32F16F16_SSILNSO_5MajorE0ELSQ_0ELNSO_7ScaleInE1ELSR_1EEEEEENS4_6LayoutISC_NS5_IJNSA_ILi0EEESV_SV_EEEEENS5_IJNS4_10UnderscoreESY_SY_EEEEENS4_13SM90_TMA_LOADENS4_14ComposedLayoutINS4_7SwizzleILi1ELi4ELi3EEENS4_18smem_ptr_flag_bitsILi16EEENSU_INS5_IJNSA_ILi8EEESH_EEENS5_IJSH_SB_EEEEEEEvNS4_8identityES11_S1B_vS1C_EENS_8epilogue10collective6detail29Sm90TmaWarpSpecializedAdapterINS1F_15DefaultEpilogueISJ_SK_SK_NS1E_6thread17LinearCombinationISJ_Li1EffLNS1J_9ScaleType4KindE0ELNS_15FloatRoundStyleE2ESJ_EENS1_15EpilogueDefaultEEEEEvvEEEEvNT_6ParamsE)
        .other          _ZN7cutlass13device_kernelINS_4gemm6kernel13GemmUniversalIN4cute5tupleIJiiiiEEENS1_10collective13CollectiveMmaINS1_34MainloopSm90TmaGmmaWarpSpecializedILi50ENS5_IJNS4_1CILi1EEESB_SB_EEENS1_32KernelTmaWarpSpecializedPingpongEEENS5_IJNSA_ILi64EEENSA_ILi80EEENSA_ILi16EEEEEENS_6half_tENS5_IJlSB_lEEESJ_SK_NS4_8TiledMMAINS4_8MMA_AtomIJNS4_4SM904GMMA25MMA_64x16x16_F32F16F16_SSILNSO_5MajorE0ELSQ_0ELNSO_7ScaleInE1ELSR_1EEEEEENS4_6LayoutISC_NS5_IJNSA_ILi0EEESV_SV_EEEEENS5_IJNS4_10UnderscoreESY_SY_EEEEENS4_13SM90_TMA_LOADENS4_14ComposedLayoutINS4_7SwizzleILi1ELi4ELi3EEENS4_18smem_ptr_flag_bitsILi16EEENSU_INS5_IJNSA_ILi8EEESH_EEENS5_IJSH_SB_EEEEEEEvNS4_8identityES11_S1B_vS1C_EENS_8epilogue10collective6detail29Sm90TmaWarpSpecializedAdapterINS1F_15DefaultEpilogueISJ_SK_SK_NS1E_6thread17LinearCombinationISJ_Li1EffLNS1J_9ScaleType4KindE0ELNS_15FloatRoundStyleE2ESJ_EENS1_15EpilogueDefaultEEEEEvvEEEEvNT_6ParamsE,@"STO_CUDA_ENTRY STV_DEFAULT"
_ZN7cutlass13device_kernelINS_4gemm6kernel13GemmUniversalIN4cute5tupleIJiiiiEEENS1_10collective13CollectiveMmaINS1_34MainloopSm90TmaGmmaWarpSpecializedILi50ENS5_IJNS4_1CILi1EEESB_SB_EEENS1_32KernelTmaWarpSpecializedPingpongEEENS5_IJNSA_ILi64EEENSA_ILi80EEENSA_ILi16EEEEEENS_6half_tENS5_IJlSB_lEEESJ_SK_NS4_8TiledMMAINS4_8MMA_AtomIJNS4_4SM904GMMA25MMA_64x16x16_F32F16F16_SSILNSO_5MajorE0ELSQ_0ELNSO_7ScaleInE1ELSR_1EEEEEENS4_6LayoutISC_NS5_IJNSA_ILi0EEESV_SV_EEEEENS5_IJNS4_10UnderscoreESY_SY_EEEEENS4_13SM90_TMA_LOADENS4_14ComposedLayoutINS4_7SwizzleILi1ELi4ELi3EEENS4_18smem_ptr_flag_bitsILi16EEENSU_INS5_IJNSA_ILi8EEESH_EEENS5_IJSH_SB_EEEEEEEvNS4_8identityES11_S1B_vS1C_EENS_8epilogue10collective6detail29Sm90TmaWarpSpecializedAdapterINS1F_15DefaultEpilogueISJ_SK_SK_NS1E_6thread17LinearCombinationISJ_Li1EffLNS1J_9ScaleType4KindE0ELNS_15FloatRoundStyleE2ESJ_EENS1_15EpilogueDefaultEEEEEvvEEEEvNT_6ParamsE:
[----:B------:R-:W0:Y:S02]  /*0000*/  LDC R1, c[0x0][0x28] ;  /* 0x00000a00ff017b82 */ /* 0x000e240000000800 */
[----:B0-----:R-:W-:Y:S01]  /*0010*/  VIADD R1, R1, 0xfffffff8 ;  /* 0xfffffff801017836 */ /* 0x001fe20000000000 */
[----:B------:R-:W0:Y:S01]  /*0020*/  S2R R4, SR_TID.X ;  /* 0x0000000000047919 */ /* 0x000e220000002100 */
[----:B------:R-:W-:Y:S01]  /*0030*/  ELECT P0, URZ, PT ;  /* 0x00000000003f782f */ /* 0x000fe20003800000 */
[----:B------:R-:W-:Y:S01]  /*0040*/  BSSY B0, `(.L_x_0) ;  /* 0x000000f000007945 */ /* 0x000fe20003800000 */
[--C-:B0-----:R-:W-:Y:S02]  /*0050*/  SHF.R.U32.HI R0, RZ, 0x5, R4.reuse ;  /* 0x00000005ff007819 */ /* 0x101fe40000011604 */
[----:B------:R-:W-:-:S03]  /*0060*/  SHF.R.U32.HI R5, RZ, 0x7, R4 ;  /* 0x00000007ff057819 */ /* 0x000fc60000011604 */
[----:B------:R-:W0:Y:S04]  /*0070*/  SHFL.IDX PT, R2, R0, RZ, 0x1f ;  /* 0x00001fff00027589 */ /* 0x000e2800000e0000 */
[----:B------:R1:W2:Y:S01]  /*0080*/  SHFL.IDX PT, R7, R5, RZ, 0x1f ;  /* 0x00001fff05077589 */ /* 0x0002a200000e0000 */
[----:B0-----:R-:W-:-:S13]  /*0090*/  ISETP.NE.OR P0, PT, R2, RZ, !P0 ;  /* 0x000000ff0200720c */ /* 0x001fda0004705670 */
[----:B-12---:R-:W-:Y:S05]  /*00a0*/  @P0 BRA `(.L_x_1) ;  /* 0x0000000000200947 */ /* 0x006fea0003800000 */
[----:B------:R-:W-:Y:S02]  /*00b0*/  ULDC.64 UR4, c[0x0][0x198] ;  /* 0x0000660000047ab9 */ /* 0x000fe40000000a00 */
[----:B------:R-:W-:Y:S02]  /*00c0*/  UIADD3 UR6, UP0, UR4, 0xf0, URZ ;  /* 0x000000f004067890 */ /* 0x000fe4000ff1e03f */
[----:B------:R-:W-:Y:S02]  /*00d0*/  UIADD3 UR4, UP1, UR4, 0x1f0, URZ ;  /* 0x000001f004047890 */ /* 0x000fe4000ff3e03f */
[----:B------:R-:W-:Y:S02]  /*00e0*/  UIADD3.X UR7, URZ, UR5, URZ, UP0, !UPT ;  /* 0x000000053f077290 */ /* 0x000fe400087fe43f */
[----:B------:R-:W-:-:S07]  /*00f0*/  UIADD3.X UR5, URZ, UR5, URZ, UP1, !UPT ;  /* 0x000000053f057290 */ /* 0x000fce0008ffe43f */
[----:B------:R0:W-:Y:S02]  /*0100*/  UTMACCTL.PF [UR6] ;  /* 0x00000000060079b9 */ /* 0x0001e40008040000 */
[----:B------:R0:W-:Y:S02]  /*0110*/  UTMACCTL.PF [UR4] ;  /* 0x00000000040079b9 */ /* 0x0001e40008040000 */
[----:B0-----:R-:W-:Y:S01]  /*0120*/  NOP ;  /* 0x0000000000007918 */ /* 0x001fe20000000000 */
.L_x_1:
[----:B------:R-:W-:Y:S05]  /*0130*/  BSYNC B0 ;  /* 0x0000000000007941 */ /* 0x000fea0003800000 */
.L_x_0:
[----:B------:R-:W0:Y:S02]  /*0140*/  SHFL.IDX PT, R3, R0, RZ, 0x1f ;  /* 0x00001fff00037589 */ /* 0x000e2400000e0000 */
[----:B0-----:R-:W-:-:S13]  /*0150*/  ISETP.NE.AND P0, PT, R3, RZ, PT ;  /* 0x000000ff0300720c */ /* 0x001fda0003f05270 */
[----:B------:R-:W-:Y:S05]  /*0160*/  @P0 BRA `(.L_x_2) ;  /* 0x0000000400d40947 */ /* 0x000fea0003800000 */
[----:B------:R-:W-:Y:S01]  /*0170*/  ELECT P0, URZ, PT ;  /* 0x00000000003f782f */ /* 0x000fe20003800000 */
[----:B------:R-:W-:-:S12]  /*0180*/  BSSY B0, `(.L_x_2) ;  /* 0x0000073000007945 */ /* 0x000fd80003800000 */
[----:B------:R-:W-:Y:S05]  /*0190*/  @!P0 BRA `(.L_x_3) ;  /* 0x0000000400c48947 */ /* 0x000fea0003800000 */
[----:B------:R-:W0:Y:S01]  /*01a0*/  S2UR UR8, SR_CgaCtaId ;  /* 0x00000000000879c3 */ /* 0x000e220000008800 */
[----:B------:R-:W-:Y:S01]  /*01b0*/  UMOV UR4, 0x400 ;  /* 0x0000040000047882 */ /* 0x000fe20000000000 */
[----:B------:R-:W-:Y:S01]  /*01c0*/  UMOV UR5, 0x1 ;  /* 0x0000000100057882 */ /* 0x000fe20000000000 */
[----:B------:R-:W-:Y:S02]  /*01d0*/  UMOV UR6, 0x80 ;  /* 0x0000008000067882 */ /* 0x000fe40000000000 */
[----:B------:R-:W-:-:S04]  /*01e0*/  UIADD3 UR6, -UR6, 0x100000, URZ ;  /* 0x0010000006067890 */ /* 0x000fc8000fffe13f */
[----:B------:R-:W-:Y:S02]  /*01f0*/  USHF.L.U32 UR7, UR6, 0xb, URZ ;  /* 0x0000000b06077899 */ /* 0x000fe4000800063f */
[----:B------:R-:W-:Y:S02]  /*0200*/  USHF.L.U32 UR6, UR6, 0x1, URZ ;  /* 0x0000000106067899 */ /* 0x000fe4000800063f */
[----:B0-----:R-:W-:Y:S02]  /*0210*/  ULEA UR8, UR8, UR4, 0x18 ;  /* 0x0000000408087291 */ /* 0x001fe4000f8ec03f */
[----:B------:R-:W-:-:S04]  /*0220*/  UIADD3 UR4, -UR5, 0x100000, URZ ;  /* 0x0010000005047890 */ /* 0x000fc8000fffe13f */
[----:B------:R-:W-:Y:S02]  /*0230*/  USHF.L.U32 UR5, UR4, 0xb, URZ ;  /* 0x0000000b04057899 */ /* 0x000fe4000800063f */
[----:B------:R-:W-:Y:S01]  /*0240*/  USHF.L.U32 UR4, UR4, 0x1, URZ ;  /* 0x0000000104047899 */ /* 0x000fe2000800063f */
[----:B------:R-:W0:Y:S11]  /*0250*/  FENCE.VIEW.ASYNC.S ;  /* 0x00000000000073c6 */ /* 0x000e360000000000 */
[----:B0-----:R0:W1:Y:S01]  /*0260*/  SYNCS.EXCH.64 URZ, [UR8], UR4 ;  /* 0x00000004083f75b2 */ /* 0x0010620008000100 */
[----:B------:R0:W2:Y:S01]  /*0270*/  SYNCS.EXCH.64 URZ, [UR8+0x190], UR6 ;  /* 0x00019006083f75b2 */ /* 0x0000a20008000100 */
[----:B------:R0:W3:Y:S01]  /*0280*/  SYNCS.EXCH.64 URZ, [UR8+0x8], UR4 ;  /* 0x00000804083f75b2 */ /* 0x0000e20008000100 */
[----:B------:R0:W4:Y:S01]  /*0290*/  SYNCS.EXCH.64 URZ, [UR8+0x198], UR6 ;  /* 0x00019806083f75b2 */ /* 0x0001220008000100 */
[----:B------:R0:W0:Y:S01]  /*02a0*/  SYNCS.EXCH.64 URZ, [UR8+0x10], UR4 ;  /* 0x00001004083f75b2 */ /* 0x0000220008000100 */
        /* <DEDUP_REMOVED lines=95> */
[----:B-1234-:R-:W-:Y:S01]  /*08a0*/  NOP ;  /* 0x0000000000007918 */ /* 0x01efe20000000000 */
.L_x_3:
[----:B0-----:R-:W-:Y:S05]  /*08b0*/  BSYNC B0 ;  /* 0x0000000000007941 */ /* 0x001fea0003800000 */
.L_x_2:
[----:B------:R-:W0:Y:S01]  /*08c0*/  SHFL.IDX PT, R6, R0, RZ, 0x1f ;  /* 0x00001fff00067589 */ /* 0x000e2200000e0000 */
[----:B------:R-:W-:Y:S01]  /*08d0*/  ELECT P0, URZ, PT ;  /* 0x00000000003f782f */ /* 0x000fe20003800000 */
[----:B------:R-:W-:Y:S01]  /*08e0*/  NOP ;  /* 0x0000000000007918 */ /* 0x000fe20000000000 */
[----:B------:R-:W-:Y:S01]  /*08f0*/  ELECT P1, URZ, PT ;  /* 0x00000000003f782f */ /* 0x000fe20003820000 */
[----:B------:R-:W1:Y:S01]  /*0900*/  SHFL.IDX PT, R3, R0, RZ, 0x1f ;  /* 0x00001fff00037589 */ /* 0x000e6200000e0000 */
[----:B------:R-:W-:Y:S01]  /*0910*/  UMOV UR4, 0x20 ;  /* 0x0000002000047882 */ /* 0x000fe20000000000 */
[----:B------:R-:W-:Y:S01]  /*0920*/  UMOV UR11, 0x80 ;  /* 0x00000080000b7882 */ /* 0x000fe20000000000 */
[----:B------:R-:W-:Y:S01]  /*0930*/  NOP ;  /* 0x0000000000007918 */ /* 0x000fe20000000000 */
[----:B------:R-:W2:Y:S01]  /*0940*/  SHFL.IDX PT, R5, R5, RZ, 0x1f ;  /* 0x00001fff05057589 */ /* 0x000ea200000e0000 */
[C---:B------:R-:W-:Y:S01]  /*0950*/  VIADD R31, R7.reuse, 0xffffffff ;  /* 0xffffffff071f7836 */ /* 0x040fe20000000000 */
[----:B------:R-:W-:Y:S01]  /*0960*/  ULDC.64 UR36, c[0x0][0x208] ;  /* 0x0000820000247ab9 */ /* 0x000fe20000000a00 */
[----:B------:R-:W-:-:S03]  /*0970*/  ISETP.NE.AND P2, PT, R7, RZ, PT ;  /* 0x000000ff0700720c */ /* 0x000fc60003f45270 */
[----:B------:R-:W-:Y:S02]  /*0980*/  ISETP.GE.U32.AND P3, PT, R31, 0x2, PT ;  /* 0x000000021f00780c */ /* 0x000fe40003f66070 */
[----:B0-----:R-:W-:Y:S02]  /*0990*/  ISETP.NE.OR P0, PT, R6, RZ, !P0 ;  /* 0x000000ff0600720c */ /* 0x001fe40004705670 */
[----:B-1----:R-:W-:Y:S02]  /*09a0*/  ISETP.NE.OR P1, PT, R3, RZ, !P1 ;  /* 0x000000ff0300720c */ /* 0x002fe40004f25670 */
[----:B------:R-:W-:Y:S02]  /*09b0*/  SHF.R.S32.HI R3, RZ, 0x1f, R2 ;  /* 0x0000001fff037819 */ /* 0x000fe40000011402 */
[----:B--2---:R-:W-:Y:S02]  /*09c0*/  R2UR UR43, R5 ;  /* 0x00000000052b72ca */ /* 0x004fe400000e0000 */
[----:B------:R-:W-:-:S05]  /*09d0*/  LEA.HI R3, R3, R2, RZ, 0x2 ;  /* 0x0000000203037211 */ /* 0x000fca00078f10ff */
[----:B------:R-:W-:Y:S01]  /*09e0*/  VOTEU.ALL UP0, P0 ;  /* 0x00000000003f7886 */ /* 0x000fe20000000000 */
[----:B------:R-:W-:Y:S01]  /*09f0*/  LOP3.LUT R3, R3, 0xfffffffc, RZ, 0xc0, !PT ;  /* 0xfffffffc03037812 */ /* 0x000fe200078ec0ff */
[----:B------:R-:W-:-:S03]  /*0a00*/  VOTEU.ALL UP1, P1 ;  /* 0x00000000003f7886 */ /* 0x000fc60000820000 */
[----:B------:R-:W0:Y:S01]  /*0a10*/  @!UP0 S2UR UR7, SR_CgaCtaId ;  /* 0x00000000000789c3 */ /* 0x000e220000008800 */
[----:B------:R-:W-:Y:S01]  /*0a20*/  @!UP0 UMOV UR6, 0x400 ;  /* 0x0000040000068882 */ /* 0x000fe20000000000 */
[----:B------:R-:W-:-:S04]  /*0a30*/  @!UP0 UIADD3 UR4, -UR4, 0x100000, URZ ;  /* 0x0010000004048890 */ /* 0x000fc8000fffe13f */
[----:B------:R-:W-:Y:S02]  /*0a40*/  @!UP0 USHF.L.U32 UR5, UR4, 0xb, URZ ;  /* 0x0000000b04058899 */ /* 0x000fe4000800063f */
[----:B------:R-:W-:Y:S01]  /*0a50*/  @!UP0 USHF.L.U32 UR4, UR4, 0x1, URZ ;  /* 0x0000000104048899 */ /* 0x000fe2000800063f */
[----:B------:R-:W-:Y:S01]  /*0a60*/  IMAD.IADD R14, R2, 0x1, -R3 ;  /* 0x00000001020e7824 */ /* 0x000fe200078e0a03 */
[----:B------:R-:W-:Y:S01]  /*0a70*/  @!UP1 UMOV UR9, 0x400 ;  /* 0x0000040000099882 */ /* 0x000fe20000000000 */
[----:B------:R-:W-:Y:S01]  /*0a80*/  VOTEU.ALL UP2, P1 ;  /* 0x00000000003f7886 */ /* 0x000fe20000840000 */
[----:B------:R-:W-:Y:S01]  /*0a90*/  VOTEU.ALL UP3, P1 ;  /* 0x00000000003f7886 */ /* 0x000fe20000860000 */
[----:B------:R-:W-:Y:S01]  /*0aa0*/  VOTEU.ALL UP4, P1 ;  /* 0x00000000003f7886 */ /* 0x000fe20000880000 */
[----:B------:R-:W1:Y:S01]  /*0ab0*/  @!UP1 S2UR UR10, SR_CgaCtaId ;  /* 0x00000000000a99c3 */ /* 0x000e620000008800 */
[----:B------:R-:W-:Y:S01]  /*0ac0*/  VOTEU.ALL UP5, P1 ;  /* 0x00000000003f7886 */ /* 0x000fe200008a0000 */
[----:B------:R-:W-:-:S04]  /*0ad0*/  SHF.R.S32.HI R3, RZ, 0x1f, R4 ;  /* 0x0000001fff037819 */ /* 0x000fc80000011404 */
[----:B------:R-:W-:-:S04]  /*0ae0*/  LEA.HI R3, R3, R4, RZ, 0x7 ;  /* 0x0000000403037211 */ /* 0x000fc800078f38ff */
[----:B------:R-:W-:-:S05]  /*0af0*/  LOP3.LUT R3, R3, 0xffffff80, RZ, 0xc0, !PT ;  /* 0xffffff8003037812 */ /* 0x000fca00078ec0ff */
[----:B------:R-:W-:Y:S01]  /*0b00*/  IMAD.IADD R5, R4, 0x1, -R3 ;  /* 0x0000000104057824 */ /* 0x000fe200078e0a03 */
[----:B0-----:R-:W-:Y:S02]  /*0b10*/  @!UP0 ULEA UR8, UR7, UR6, 0x18 ;  /* 0x0000000607088291 */ /* 0x001fe4000f8ec03f */
[----:B------:R-:W-:-:S04]  /*0b20*/  @!UP1 UIADD3 UR6, -UR11, 0x100000, URZ ;  /* 0x001000000b069890 */ /* 0x000fc8000fffe13f */
[----:B------:R-:W-:Y:S02]  /*0b30*/  @!UP1 USHF.L.U32 UR7, UR6, 0xb, URZ ;  /* 0x0000000b06079899 */ /* 0x000fe4000800063f */
[----:B------:R-:W-:Y:S01]  /*0b40*/  @!UP1 USHF.L.U32 UR6, UR6, 0x1, URZ ;  /* 0x0000000106069899 */ /* 0x000fe2000800063f */
[----:B------:R-:W-:Y:S01]  /*0b50*/  VOTEU.ALL UP0, P0 ;  /* 0x00000000003f7886 */ /* 0x000fe20000000000 */
[----:B-1----:R-:W-:Y:S01]  /*0b60*/  @!UP1 ULEA UR9, UR10, UR9, 0x18 ;  /* 0x000000090a099291 */ /* 0x002fe2000f8ec03f */
[----:B------:R-:W-:Y:S02]  /*0b70*/  VOTEU.ALL UP1, P0 ;  /* 0x00000000003f7886 */ /* 0x000fe40000020000 */
[----:B------:R-:W-:Y:S01]  /*0b80*/  ULDC.64 UR10, c[0x0][0x598] ;  /* 0x00016600000a7ab9 */ /* 0x000fe20000000a00 */
[----:B------:R-:W-:Y:S01]  /*0b90*/  ISETP.NE.AND P0, PT, R14, 0x3, PT ;  /* 0x000000030e00780c */ /* 0x000fe20003f05270 */
[----:B------:R-:W0:Y:S02]  /*0ba0*/  FENCE.VIEW.ASYNC.S ;  /* 0x00000000000073c6 */ /* 0x000e240000000000 */
[----:B0-----:R0:W1:Y:S01]  /*0bb0*/  @!UP0 SYNCS.EXCH.64 URZ, [UR8+0x350], UR4 ;  /* 0x00035004083f85b2 */ /* 0x0010620008000100 */
[----:B------:R-:W-:-:S02]  /*0bc0*/  ISETP.NE.U32.AND P1, PT, RZ, UR10, PT ;  /* 0x0000000aff007c0c */ /* 0x000fc4000bf25070 */
[----:B------:R-:W-:Y:S02]  /*0bd0*/  ISETP.EQ.OR P0, PT, R14, RZ, !P0 ;  /* 0x000000ff0e00720c */ /* 0x000fe40004702670 */
[----:B------:R-:W-:Y:S02]  /*0be0*/  ISETP.NE.AND.EX P1, PT, RZ, UR11, PT, P1 ;  /* 0x0000000bff007c0c */ /* 0x000fe4000bf25310 */
[----:B------:R-:W-:-:S04]  /*0bf0*/  ISETP.EQ.AND P0, PT, R7, RZ, P0 ;  /* 0x000000ff0700720c */ /* 0x000fc80000702270 */
[----:B------:R-:W-:-:S04]  /*0c00*/  SEL R23, RZ, 0x1, !P0 ;  /* 0x00000001ff177807 */ /* 0x000fc80004000000 */
[----:B------:R-:W-:Y:S01]  /*0c10*/  SEL R23, R23, 0x2, P3 ;  /* 0x0000000217177807 */ /* 0x000fe20001800000 */
[----:B------:R0:W1:Y:S01]  /*0c20*/  @!UP1 SYNCS.EXCH.64 URZ, [UR8+0x358], UR4 ;  /* 0x00035804083f95b2 */ /* 0x0000620008000100 */
[----:B------:R-:W-:Y:S01]  /*0c30*/  NOP ;  /* 0x0000000000007918 */ /* 0x000fe20000000000 */
[----:B------:R0:W1:Y:S01]  /*0c40*/  @!UP2 SYNCS.EXCH.64 URZ, [UR9+0x330], UR6 ;  /* 0x00033006093fa5b2 */ /* 0x0000620008000100 */
[----:B------:R0:W1:Y:S01]  /*0c50*/  @!UP3 SYNCS.EXCH.64 URZ, [UR9+0x338], UR6 ;  /* 0x00033806093fb5b2 */ /* 0x0000620008000100 */
[----:B------:R0:W1:Y:S01]  /*0c60*/  @!UP4 SYNCS.EXCH.64 URZ, [UR9+0x340], UR6 ;  /* 0x00034006093fc5b2 */ /* 0x0000620008000100 */
[----:B------:R0:W1:Y:S01]  /*0c70*/  @!UP5 SYNCS.EXCH.64 URZ, [UR9+0x348], UR6 ;  /* 0x00034806093fd5b2 */ /* 0x0000620008000100 */
[----:B------:R-:W-:Y:S01]  /*0c80*/  NOP ;  /* 0x0000000000007918 */ /* 0x000fe20000000000 */
[----:B-1----:R-:W-:Y:S06]  /*0c90*/  BAR.SYNC.DEFER_BLOCKING 0x0 ;  /* 0x0000000000007b1d */ /* 0x002fec0000010000 */
[----:B0-----:R-:W-:Y:S05]  /*0ca0*/  @!P1 BRA `(.L_x_4) ;  /* 0x00000000001c9947 */ /* 0x001fea0003800000 */
[----:B------:R-:W0:Y:S02]  /*0cb0*/  LDC.64 R2, c[0x0][0x598] ;  /* 0x00016600ff027b82 */ /* 0x000e240000000a00 */
[----:B0-----:R-:W2:Y:S02]  /*0cc0*/  LDG.E.64 R2, desc[UR36][R2.64] ;  /* 0x0000002402027981 */ /* 0x001ea4000c1e1b00 */
[----:B--2---:R-:W-:-:S04]  /*0cd0*/  ISETP.NE.U32.AND P0, PT, R2, RZ, PT ;  /* 0x000000ff0200720c */ /* 0x004fc80003f05070 */
[----:B------:R-:W-:-:S13]  /*0ce0*/  ISETP.NE.AND.EX P0, PT, R3, RZ, PT, P0 ;  /* 0x000000ff0300720c */ /* 0x000fda0003f05300 */
[----:B------:R-:W-:Y:S05]  /*0cf0*/  @!P0 BRA `(.L_x_4) ;  /* 0x0000000000088947 */ /* 0x000fea0003800000 */
[----:B------:R1:W5:Y:S01]  /*0d00*/  LD.E R64, desc[UR36][R2.64] ;  /* 0x0000002402407980 */ /* 0x000362000c101900 */
[----:B------:R-:W-:Y:S05]  /*0d10*/  BRA `(.L_x_5) ;  /* 0x0000000000247947 */ /* 0x000fea0003800000 */
.L_x_4:
[----:B------:R-:W-:Y:S02]  /*0d20*/  ULDC.64 UR4, c[0x0][0x588] ;  /* 0x0001620000047ab9 */ /* 0x000fe40000000a00 */
[----:B------:R-:W-:-:S04]  /*0d30*/  ISETP.NE.U32.AND P0, PT, RZ, UR4, PT ;  /* 0x00000004ff007c0c */ /* 0x000fc8000bf05070 */
[----:B------:R-:W-:-:S13]  /*0d40*/  ISETP.NE.AND.EX P0, PT, RZ, UR5, PT, P0 ;  /* 0x00000005ff007c0c */ /* 0x000fda000bf05300 */
[----:B------:R-:W-:Y:S05]  /*0d50*/  @!P0 BRA `(.L_x_6) ;  /* 0x00000000000c8947 */ /* 0x000fea0003800000 */
[----:B------:R-:W0:Y:S02]  /*0d60*/  LDC.64 R64, c[0x0][0x588] ;  /* 0x00016200ff407b82 */ /* 0x000e240000000a00 */
[----:B0-----:R0:W5:Y:S01]  /*0d70*/  LDG.E R64, desc[UR36][R64.64] ;  /* 0x0000002440407981 */ /* 0x001162000c1e1900 */
[----:B------:R-:W-:Y:S05]  /*0d80*/  BRA `(.L_x_5) ;  /* 0x0000000000087947 */ /* 0x000fea0003800000 */
.L_x_6:
[----:B------:R-:W-:Y:S02]  /*0d90*/  ULDC UR4, c[0x0][0x580] ;  /* 0x0001600000047ab9 */ /* 0x000fe40000000800 */
[----:B------:R-:W-:-:S07]  /*0da0*/  IMAD.U32 R64, RZ, RZ, UR4 ;  /* 0x00000004ff407e24 */ /* 0x000fce000f8e00ff */
.L_x_5:
[----:B------:R-:W-:Y:S02]  /*0db0*/  ULDC.64 UR4, c[0x0][0x5a0] ;  /* 0x0001680000047ab9 */ /* 0x000fe40000000a00 */
[----:B------:R-:W-:-:S04]  /*0dc0*/  ISETP.NE.U32.AND P0, PT, RZ, UR4, PT ;  /* 0x00000004ff007c0c */ /* 0x000fc8000bf05070 */
[----:B------:R-:W-:-:S13]  /*0dd0*/  ISETP.NE.AND.EX P0, PT, RZ, UR5, PT, P0 ;  /* 0x00000005ff007c0c */ /* 0x000fda000bf05300 */
[----:B------:R-:W-:Y:S05]  /*0de0*/  @!P0 BRA `(.L_x_7) ;  /* 0x00000000001c8947 */ /* 0x000fea0003800000 */
[----:B-1----:R-:W1:Y:S02]  /*0df0*/  LDC.64 R2, c[0x0][0x5a0] ;  /* 0x00016800ff027b82 */ /* 0x002e640000000a00 */
[----:B-1----:R-:W2:Y:S02]  /*0e00*/  LDG.E.64 R2, desc[UR36][R2.64] ;  /* 0x0000002402027981 */ /* 0x002ea4000c1e1b00 */
[----:B--2---:R-:W-:-:S04]  /*0e10*/  ISETP.NE.U32.AND P0, PT, R2, RZ, PT ;  /* 0x000000ff0200720c */ /* 0x004fc80003f05070 */
[----:B------:R-:W-:-:S13]  /*0e20*/  ISETP.NE.AND.EX P0, PT, R3, RZ, PT, P0 ;  /* 0x000000ff0300720c */ /* 0x000fda0003f05300 */
[----:B------:R-:W-:Y:S05]  /*0e30*/  @!P0 BRA `(.L_x_7) ;  /* 0x0000000000088947 */ /* 0x000fea0003800000 */
[----:B0-----:R2:W5:Y:S01]  /*0e40*/  LD.E R65, desc[UR36][R2.64] ;  /* 0x0000002402417980 */ /* 0x001562000c101900 */
[----:B------:R-:W-:Y:S05]  /*0e50*/  BRA `(.L_x_8) ;  /* 0x0000000000247947 */ /* 0x000fea0003800000 */
.L_x_7:
[----:B------:R-:W-:Y:S02]  /*0e60*/  ULDC.64 UR4, c[0x0][0x590] ;  /* 0x0001640000047ab9 */ /* 0x000fe40000000a00 */
[----:B------:R-:W-:-:S04]  /*0e70*/  ISETP.NE.U32.AND P0, PT, RZ, UR4, PT ;  /* 0x00000004ff007c0c */ /* 0x000fc8000bf05070 */
[----:B------:R-:W-:-:S13]  /*0e80*/  ISETP.NE.AND.EX P0, PT, RZ, UR5, PT, P0 ;  /* 0x00000005ff007c0c */ /* 0x000fda000bf05300 */
[----:B------:R-:W-:Y:S05]  /*0e90*/  @!P0 BRA `(.L_x_9) ;  /* 0x00000000000c8947 */ /* 0x000fea0003800000 */
[----:B-1----:R-:W0:Y:S02]  /*0ea0*/  LDC.64 R2, c[0x0][0x590] ;  /* 0x00016400ff027b82 */ /* 0x002e240000000a00 */
[----:B0-----:R0:W5:Y:S01]  /*0eb0*/  LDG.E R65, desc[UR36][R2.64] ;  /* 0x0000002402417981 */ /* 0x001162000c1e1900 */
[----:B------:R-:W-:Y:S05]  /*0ec0*/  BRA `(.L_x_8) ;  /* 0x0000000000087947 */ /* 0x000fea0003800000 */
.L_x_9:
[----:B------:R-:W-:Y:S02]  /*0ed0*/  ULDC UR4, c[0x0][0x584] ;  /* 0x0001610000047ab9 */ /* 0x000fe40000000800 */
[----:B0-----:R-:W-:-:S07]  /*0ee0*/  IMAD.U32 R65, RZ, RZ, UR4 ;  /* 0x00000004ff417e24 */ /* 0x001fce000f8e00ff */
.L_x_8:
[----:B012---:R-:W0:Y:S01]  /*0ef0*/  LDC R2, c[0x0][0x65c] ;  /* 0x00019700ff027b82 */ /* 0x007e220000000800 */
[----:B------:R-:W1:Y:S01]  /*0f00*/  S2R R15, SR_CTAID.Y ;  /* 0x00000000000f7919 */ /* 0x000e620000002600 */
[----:B------:R-:W-:Y:S01]  /*0f10*/  ULDC UR6, c[0x0][0x28c] ;  /* 0x0000a30000067ab9 */ /* 0x000fe20000000800 */
[----:B------:R-:W-:Y:S01]  /*0f20*/  ISETP.NE.AND P0, PT, R7, 0x2, PT ;  /* 0x000000020700780c */ /* 0x000fe20003f05270 */
[----:B------:R-:W-:Y:S01]  /*0f30*/  UIADD3 UR6, UR6, 0xf, URZ ;  /* 0x0000000f06067890 */ /* 0x000fe2000fffe03f */
[----:B------:R-:W2:Y:S01]  /*0f40*/  S2R R6, SR_CTAID.X ;  /* 0x0000000000067919 */ /* 0x000ea20000002500 */
[----:B------:R-:W-:Y:S01]  /*0f50*/  UMOV UR38, URZ ;  /* 0x0000003f00267c82 */ /* 0x000fe20008000000 */
[----:B------:R-:W-:Y:S01]  /*0f60*/  UMOV UR39, URZ ;  /* 0x0000003f00277c82 */ /* 0x000fe20008000000 */
[----:B------:R-:W-:Y:S01]  /*0f70*/  USHF.R.S32.HI UR7, URZ, 0x1f, UR6 ;  /* 0x0000001f3f077899 */ /* 0x000fe20008011406 */
[----:B------:R-:W-:-:S03]  /*0f80*/  ULDC.64 UR8, c[0x0][0x650] ;  /* 0x0001940000087ab9 */ /* 0x000fc60000000a00 */
[----:B------:R-:W-:-:S04]  /*0f90*/  ULEA.HI UR7, UR7, UR6, URZ, 0x4 ;  /* 0x0000000607077291 */ /* 0x000fc8000f8f203f */
[----:B------:R-:W-:Y:S01]  /*0fa0*/  USHF.R.S32.HI UR40, URZ, 0x4, UR7 ;  /* 0x000000043f287899 */ /* 0x000fe20008011407 */
[----:B0-----:R-:W-:-:S13]  /*0fb0*/  ISETP.NE.AND P1, PT, R2, 0x1, PT ;  /* 0x000000010200780c */ /* 0x001fda0003f25270 */
[----:B------:R-:W2:Y:S01]  /*0fc0*/  @P1 LDC R17, c[0x0][0x10] ;  /* 0x00000400ff111b82 */ /* 0x000ea20000000800 */
[----:B-1----:R-:W-:Y:S02]  /*0fd0*/  @P1 IMAD.MOV.U32 R8, RZ, RZ, R15 ;  /* 0x000000ffff081224 */ /* 0x002fe400078e000f */
[----:B------:R-:W-:Y:S02]  /*0fe0*/  @P1 IMAD.MOV.U32 R9, RZ, RZ, RZ ;  /* 0x000000ffff091224 */ /* 0x000fe400078e00ff */
[----:B------:R-:W-:-:S03]  /*0ff0*/  @P1 IMAD.MOV.U32 R7, RZ, RZ, RZ ;  /* 0x000000ffff071224 */ /* 0x000fc600078e00ff */
[----:B------:R-:W0:Y:S01]  /*1000*/  @!P1 LDC R3, c[0x0][0xc] ;  /* 0x00000300ff039b82 */ /* 0x000e220000000800 */
[----:B------:R-:W-:Y:S01]  /*1010*/  ULDC UR4, c[0x0][0xc] ;  /* 0x0000030000047ab9 */ /* 0x000fe20000000800 */
[----:B------:R-:W-:Y:S02]  /*1020*/  ULDC UR5, c[0x0][0x10] ;  /* 0x0000040000057ab9 */ /* 0x000fe40000000800 */
[----:B------:R-:W-:-:S04]  /*1030*/  UIMAD.WIDE.U32 UR4, UR4, UR5, URZ ;  /* 0x00000005040472a5 */ /* 0x000fc8000f8e003f */
[----:B------:R-:W1:Y:S01]  /*1040*/  LDC R0, c[0x0][0x14] ;  /* 0x00000500ff007b82 */ /* 0x000e620000000800 */
[----:B--2---:R-:W-:-:S04]  /*1050*/  @P1 IMAD.WIDE.U32 R16, R6, R17, R8 ;  /* 0x0000001106101225 */ /* 0x004fc800078e0008 */
[----:B------:R-:W-:Y:S02]  /*1060*/  @P1 IMAD.IADD R17, R17, 0x1, R7 ;  /* 0x0000000111111824 */ /* 0x000fe400078e0207 */
[----:B------:R-:W-:Y:S02]  /*1070*/  IMAD.MOV.U32 R7, RZ, RZ, RZ ;  /* 0x000000ffff077224 */ /* 0x000fe400078e00ff */
[----:B0-----:R-:W-:-:S04]  /*1080*/  @!P1 IMAD.WIDE.U32 R8, R3, R15, R6 ;  /* 0x0000000f03089225 */ /* 0x001fc800078e0006 */
[----:B------:R-:W-:Y:S02]  /*1090*/  @!P1 IMAD.MOV.U32 R16, RZ, RZ, R8 ;  /* 0x000000ffff109224 */ /* 0x000fe400078e0008 */
[----:B-1----:R-:W-:-:S04]  /*10a0*/  IMAD.WIDE.U32 R10, R0, UR4, RZ ;  /* 0x00000004000a7c25 */ /* 0x002fc8000f8e00ff */
[----:B------:R-:W-:Y:S01]  /*10b0*/  IMAD R3, R0, UR5, RZ ;  /* 0x0000000500037c24 */ /* 0x000fe2000f8e02ff */
[----:B------:R0:W-:Y:S01]  /*10c0*/  STL.64 [R1], R10 ;  /* 0x0000000a01007387 */ /* 0x0001e20000100a00 */
[----:B------:R-:W-:Y:S02]  /*10d0*/  @!P1 IMAD.MOV.U32 R17, RZ, RZ, R9 ;  /* 0x000000ffff119224 */ /* 0x000fe400078e0009 */
[----:B------:R-:W-:Y:S01]  /*10e0*/  IMAD.IADD R0, R11, 0x1, R3 ;  /* 0x000000010b007824 */ /* 0x000fe200078e0203 */
[----:B------:R-:W-:Y:S06]  /*10f0*/  @P0 BRA `(.L_x_10) ;  /* 0x0000000000200947 */ /* 0x000fec0003800000 */
[----:B------:R-:W-:Y:S01]  /*1100*/  UISETP.GE.U32.AND UP0, UPT, UR40, 0x32, UPT ;  /* 0x000000322800788c */ /* 0x000fe2000bf06070 */
[----:B------:R-:W-:Y:S01]  /*1110*/  IADD3 R16, P0, R16, R10, RZ ;  /* 0x0000000a10107210 */ /* 0x000fe20007f1e0ff */
[----:B------:R-:W-:Y:S01]  /*1120*/  UIMAD.WIDE.U32 UR4, UR40, 0x51eb851f, URZ ;  /* 0x51eb851f280478a5 */ /* 0x000fe2000f8e003f */
[----:B------:R-:W-:-:S03]  /*1130*/  UMOV UR39, URZ ;  /* 0x0000003f00277c82 */ /* 0x000fc60008000000 */
[----:B------:R-:W-:Y:S01]  /*1140*/  USHF.R.U32.HI UR4, URZ, 0x4, UR5 ;  /* 0x000000043f047899 */ /* 0x000fe20008011605 */
[----:B------:R-:W-:-:S03]  /*1150*/  IMAD.X R17, R0, 0x1, R17, P0 ;  /* 0x0000000100117824 */ /* 0x000fc600000e0611 */
[----:B------:R-:W-:Y:S02]  /*1160*/  UIMAD UR38, UR4, -0x32, UR40 ;  /* 0xffffffce042678a4 */ /* 0x000fe4000f8e0228 */
[----:B------:R-:W-:-:S12]  /*1170*/  @UP0 ULOP3.LUT UR39, UR4, 0x1, URZ, 0xc0, !UPT ;  /* 0x0000000104270892 */ /* 0x000fd8000f8ec03f */
.L_x_10:
[----:B------:R-:W-:Y:S01]  /*1180*/  ISETP.GE.U32.AND P0, PT, R16, UR8, PT ;  /* 0x0000000810007c0c */ /* 0x000fe2000bf06070 */
[----:B------:R-:W-:Y:S01]  /*1190*/  IMAD.MOV.U32 R22, RZ, RZ, -0x1 ;  /* 0xffffffffff167424 */ /* 0x000fe200078e00ff */
[----:B------:R-:W-:Y:S01]  /*11a0*/  PRMT R3, RZ, 0x7610, R3 ;  /* 0x00007610ff037816 */ /* 0x000fe20000000003 */
[----:B------:R-:W-:Y:S01]  /*11b0*/  IMAD.MOV.U32 R18, RZ, RZ, -0x1 ;  /* 0xffffffffff127424 */ /* 0x000fe200078e00ff */
[----:B------:R-:W-:Y:S01]  /*11c0*/  ISETP.GE.U32.AND.EX P0, PT, R17, UR9, PT, P0 ;  /* 0x0000000911007c0c */ /* 0x000fe2000bf06100 */
[----:B------:R-:W-:-:S12]  /*11d0*/  IMAD.MOV.U32 R19, RZ, RZ, -0x1 ;  /* 0xffffffffff137424 */ /* 0x000fd800078e00ff */
[----:B------:R-:W-:Y:S05]  /*11e0*/  @P0 BRA `(.L_x_11) ;  /* 0x0000000400580947 */ /* 0x000fea0003800000 */
[----:B------:R-:W1:Y:S01]  /*11f0*/  LDC.64 R20, c[0x0][0x628] ;  /* 0x00018a00ff147b82 */ /* 0x000e620000000a00 */
[----:B------:R-:W-:Y:S02]  /*1200*/  IMAD.MOV.U32 R8, RZ, RZ, R16 ;  /* 0x000000ffff087224 */ /* 0x000fe400078e0010 */
[----:B------:R-:W-:-:S05]  /*1210*/  IMAD.MOV.U32 R9, RZ, RZ, R17 ;  /* 0x000000ffff097224 */ /* 0x000fca00078e0011 */
[----:B------:R-:W2:Y:S08]  /*1220*/  LDC R18, c[0x0][0x630] ;  /* 0x00018c00ff127b82 */ /* 0x000eb00000000800 */
[----:B------:R-:W3:Y:S01]  /*1230*/  LDC.64 R24, c[0x0][0x620] ;  /* 0x00018800ff187b82 */ /* 0x000ee20000000a00 */
[----:B-1----:R-:W-:-:S04]  /*1240*/  ISETP.NE.U32.AND P0, PT, R20, RZ, PT ;  /* 0x000000ff1400720c */ /* 0x002fc80003f05070 */
[----:B------:R-:W-:-:S13]  /*1250*/  ISETP.NE.AND.EX P0, PT, R21, RZ, PT, P0 ;  /* 0x000000ff1500720c */ /* 0x000fda0003f05300 */
[----:B--23--:R-:W-:Y:S05]  /*1260*/  @!P0 BRA `(.L_x_12) ;  /* 0x0000000000288947 */ /* 0x00cfea0003800000 */
[----:B------:R-:W1:Y:S02]  /*1270*/  LDC R3, c[0x0][0x634] ;  /* 0x00018d00ff037b82 */ /* 0x000e640000000800 */
[----:B-1----:R-:W-:-:S05]  /*1280*/  IADD3 R3, P0, R16, R3, RZ ;  /* 0x0000000310037210 */ /* 0x002fca0007f1e0ff */
[----:B------:R-:W-:-:S04]  /*1290*/  IMAD.X R19, RZ, RZ, R17, P0 ;  /* 0x000000ffff137224 */ /* 0x000fc800000e0611 */
[----:B------:R-:W-:-:S04]  /*12a0*/  IMAD.WIDE.U32 R8, R19, R20, RZ ;  /* 0x0000001413087225 */ /* 0x000fc800078e00ff */
[----:B0-----:R-:W-:-:S04]  /*12b0*/  IMAD.WIDE.U32 R10, P0, R3, R21, R8 ;  /* 0x00000015030a7225 */ /* 0x001fc80007800008 */
[----:B------:R-:W-:-:S04]  /*12c0*/  IMAD.WIDE.U32 R8, R3, R20, RZ ;  /* 0x0000001403087225 */ /* 0x000fc800078e00ff */
[----:B------:R-:W-:Y:S01]  /*12d0*/  IMAD.X R13, RZ, RZ, RZ, P0 ;  /* 0x000000ffff0d7224 */ /* 0x000fe200000e06ff */
[----:B------:R-:W-:Y:S01]  /*12e0*/  IADD3 RZ, P0, R9, R10, RZ ;  /* 0x0000000a09ff7210 */ /* 0x000fe20007f1e0ff */
[----:B------:R-:W-:-:S04]  /*12f0*/  IMAD.MOV.U32 R12, RZ, RZ, R11 ;  /* 0x000000ffff0c7224 */ /* 0x000fc800078e000b */
[----:B------:R-:W-:-:S08]  /*1300*/  IMAD.WIDE.U32.X R8, R19, R21, R12, P0 ;  /* 0x0000001513087225 */ /* 0x000fd000000e040c */
.L_x_12:
[-CC-:B------:R-:W-:Y:S01]  /*1310*/  SHF.R.U64 R30, R8, R18.reuse, R9.reuse ;  /* 0x00000012081e7219 */ /* 0x180fe20000001209 */
[----:B------:R-:W1:Y:S01]  /*1320*/  LDC R12, c[0x0][0x618] ;  /* 0x00018600ff0c7b82 */ /* 0x000e620000000800 */
[----:B------:R-:W-:Y:S01]  /*1330*/  SHF.R.U32.HI R7, RZ, R18, R9 ;  /* 0x00000012ff077219 */ /* 0x000fe20000011609 */
[----:B------:R-:W-:Y:S01]  /*1340*/  ULDC UR4, c[0x0][0x150] ;  /* 0x0000540000047ab9 */ /* 0x000fe20000000800 */
[----:B0-----:R-:W-:Y:S02]  /*1350*/  IADD3 R11, P0, RZ, -R30, RZ ;  /* 0x8000001eff0b7210 */ /* 0x001fe40007f1e0ff */
[----:B------:R-:W-:-:S03]  /*1360*/  I2FP.F32.U32 R3, R6 ;  /* 0x0000000600037245 */ /* 0x000fc60000201000 */
[----:B------:R-:W0:Y:S01]  /*1370*/  LDC.64 R26, c[0x0][0x640] ;  /* 0x00019000ff1a7b82 */ /* 0x000e220000000a00 */
[----:B------:R-:W-:Y:S02]  /*1380*/  IMAD.X R13, RZ, RZ, ~R7, P0 ;  /* 0x000000ffff0d7224 */ /* 0x000fe400000e0e07 */
[----:B------:R-:W-:Y:S01]  /*1390*/  FMUL R3, R3, UR4 ;  /* 0x0000000403037c20 */ /* 0x000fe20008400000 */
[----:B------:R-:W-:Y:S01]  /*13a0*/  IMAD.WIDE.U32 R8, R11, R24, R16 ;  /* 0x000000180b087225 */ /* 0x000fe200078e0010 */
[----:B------:R-:W-:-:S03]  /*13b0*/  ULDC UR4, c[0x0][0x154] ;  /* 0x0000550000047ab9 */ /* 0x000fc60000000800 */
[----:B------:R-:W-:Y:S01]  /*13c0*/  IMAD R10, R13, R24, RZ ;  /* 0x000000180d0a7224 */ /* 0x000fe200078e02ff */
[----:B------:R-:W2:Y:S01]  /*13d0*/  LDC R7, c[0x0][0x144] ;  /* 0x00005100ff077b82 */ /* 0x000ea20000000800 */
[----:B------:R-:W3:Y:S02]  /*13e0*/  F2I.U32.TRUNC.NTZ R3, R3 ;  /* 0x0000000300037305 */ /* 0x000ee4000020f000 */
[----:B------:R-:W-:-:S04]  /*13f0*/  IMAD R11, R11, R25, R10 ;  /* 0x000000190b0b7224 */ /* 0x000fc800078e020a */
[----:B------:R-:W-:Y:S01]  /*1400*/  IMAD.IADD R9, R9, 0x1, R11 ;  /* 0x0000000109097824 */ /* 0x000fe200078e020b */
[----:B------:R-:W4:Y:S01]  /*1410*/  LDC R18, c[0x0][0x608] ;  /* 0x00018200ff127b82 */ /* 0x000f220000000800 */
[----:B------:R-:W-:-:S03]  /*1420*/  IMAD.MOV.U32 R11, RZ, RZ, -0x1 ;  /* 0xffffffffff0b7424 */ /* 0x000fc600078e00ff */
[-C--:B-1----:R-:W-:Y:S02]  /*1430*/  SHF.R.U64 R22, R8, R12.reuse, R9 ;  /* 0x0000000c08167219 */ /* 0x082fe40000001209 */
[----:B------:R-:W-:Y:S02]  /*1440*/  I2FP.F32.U32 R8, R15 ;  /* 0x0000000f00087245 */ /* 0x000fe40000201000 */
[----:B------:R-:W1:Y:S01]  /*1450*/  LDC R24, c[0x0][0x658] ;  /* 0x00019600ff187b82 */ /* 0x000e620000000800 */
[----:B0-----:R-:W-:Y:S01]  /*1460*/  ISETP.NE.U32.AND P0, PT, R26, RZ, PT ;  /* 0x000000ff1a00720c */ /* 0x001fe20003f05070 */
[----:B---3--:R-:W-:Y:S01]  /*1470*/  IMAD.MOV R10, RZ, RZ, -R3 ;  /* 0x000000ffff0a7224 */ /* 0x008fe200078e0a03 */
[----:B------:R-:W-:Y:S01]  /*1480*/  SHF.R.U32.HI R9, RZ, R12, R9 ;  /* 0x0000000cff097219 */ /* 0x000fe20000011609 */
[----:B------:R-:W-:Y:S01]  /*1490*/  FMUL R8, R8, UR4 ;  /* 0x0000000408087c20 */ /* 0x000fe20008400000 */
[----:B------:R-:W-:-:S03]  /*14a0*/  ISETP.NE.AND.EX P0, PT, R27, RZ, PT, P0 ;  /* 0x000000ff1b00720c */ /* 0x000fc60003f05300 */
[----:B------:R-:W0:Y:S01]  /*14b0*/  LDC R20, c[0x0][0x148] ;  /* 0x00005200ff147b82 */ /* 0x000e220000000800 */
[----:B--2---:R-:W-:-:S07]  /*14c0*/  IMAD R3, R7, R10, R6 ;  /* 0x0000000a07037224 */ /* 0x004fce00078e0206 */
[----:B------:R-:W2:Y:S01]  /*14d0*/  LDC R21, c[0x0][0x600] ;  /* 0x00018000ff157b82 */ /* 0x000ea20000000800 */
[-CC-:B----4-:R-:W-:Y:S02]  /*14e0*/  SHF.R.U64 R32, R22, R18.reuse, R9.reuse ;  /* 0x0000001216207219 */ /* 0x190fe40000001209 */
[----:B------:R-:W-:Y:S01]  /*14f0*/  SHF.R.U32.HI R7, RZ, R18, R9 ;  /* 0x00000012ff077219 */ /* 0x000fe20000011609 */
[----:B------:R-:W-:Y:S01]  /*1500*/  IMAD.MOV.U32 R9, RZ, RZ, 0x1 ;  /* 0x00000001ff097424 */ /* 0x000fe200078e00ff */
[----:B------:R3:W4:Y:S03]  /*1510*/  F2I.U32.TRUNC.NTZ R18, R8 ;  /* 0x0000000800127305 */ /* 0x000726000020f000 */
[----:B------:R-:W0:Y:S01]  /*1520*/  LDC R25, c[0x0][0x648] ;  /* 0x00019200ff197b82 */ /* 0x000e220000000800 */
[-C--:B-1----:R-:W-:Y:S02]  /*1530*/  SHF.L.U32 R6, R11, R24.reuse, RZ ;  /* 0x000000180b067219 */ /* 0x082fe400000006ff */
[----:B------:R-:W-:-:S02]  /*1540*/  SHF.R.U64 R34, R32, R24, R7 ;  /* 0x0000001820227219 */ /* 0x000fc40000001207 */
[----:B------:R-:W-:Y:S02]  /*1550*/  LOP3.LUT R13, RZ, R6, RZ, 0x33, !PT ;  /* 0x00000006ff0d7212 */ /* 0x000fe400078e33ff */
[-C--:B------:R-:W-:Y:S01]  /*1560*/  SHF.R.U32.HI R7, RZ, R24.reuse, R7 ;  /* 0x00000018ff077219 */ /* 0x080fe20000011607 */
[----:B------:R-:W1:Y:S01]  /*1570*/  LDC R29, c[0x0][0x638] ;  /* 0x00018e00ff1d7b82 */ /* 0x000e620000000800 */
[----:B------:R-:W-:Y:S01]  /*1580*/  SHF.L.U32 R12, R9, R24, RZ ;  /* 0x00000018090c7219 */ /* 0x000fe200000006ff */
[----:B------:R-:W-:-:S06]  /*1590*/  IMAD.MOV.U32 R6, RZ, RZ, R34 ;  /* 0x000000ffff067224 */ /* 0x000fcc00078e0022 */
[----:B------:R-:W0:Y:S01]  /*15a0*/  LDC R28, c[0x0][0x610] ;  /* 0x00018400ff1c7b82 */ /* 0x000e220000000800 */
[----:B---34-:R-:W-:Y:S05]  /*15b0*/  @!P0 BRA `(.L_x_13) ;  /* 0x0000000000288947 */ /* 0x018fea0003800000 */
[----:B------:R-:W3:Y:S02]  /*15c0*/  LDC R11, c[0x0][0x64c] ;  /* 0x00019300ff0b7b82 */ /* 0x000ee40000000800 */
[----:B---3--:R-:W-:-:S05]  /*15d0*/  IADD3 R11, P0, R34, R11, RZ ;  /* 0x0000000b220b7210 */ /* 0x008fca0007f1e0ff */
[----:B------:R-:W-:-:S04]  /*15e0*/  IMAD.X R19, RZ, RZ, R7, P0 ;  /* 0x000000ffff137224 */ /* 0x000fc800000e0607 */
[----:B------:R-:W-:-:S04]  /*15f0*/  IMAD.WIDE.U32 R6, R19, R26, RZ ;  /* 0x0000001a13067225 */ /* 0x000fc800078e00ff */
[----:B------:R-:W-:-:S04]  /*1600*/  IMAD.WIDE.U32 R8, P0, R11, R27, R6 ;  /* 0x0000001b0b087225 */ /* 0x000fc80007800006 */
[----:B------:R-:W-:-:S04]  /*1610*/  IMAD.WIDE.U32 R6, R11, R26, RZ ;  /* 0x0000001a0b067225 */ /* 0x000fc800078e00ff */
[----:B------:R-:W-:Y:S01]  /*1620*/  IMAD.X R11, RZ, RZ, RZ, P0 ;  /* 0x000000ffff0b7224 */ /* 0x000fe200000e06ff */
[----:B------:R-:W-:Y:S01]  /*1630*/  IADD3 RZ, P0, R7, R8, RZ ;  /* 0x0000000807ff7210 */ /* 0x000fe20007f1e0ff */
[----:B------:R-:W-:-:S04]  /*1640*/  IMAD.MOV.U32 R10, RZ, RZ, R9 ;  /* 0x000000ffff0a7224 */ /* 0x000fc800078e0009 */
[----:B------:R-:W-:-:S08]  /*1650*/  IMAD.WIDE.U32.X R6, R19, R27, R10, P0 ;  /* 0x0000001b13067225 */ /* 0x000fd000000e040a */
.L_x_13:
[----:B0-----:R-:W-:Y:S01]  /*1660*/  SHF.R.U64 R6, R6, R25, R7 ;  /* 0x0000001906067219 */ /* 0x001fe20000001207 */
[----:B--2---:R-:W-:Y:S01]  /*1670*/  VIADD R7, R21, 0xffffffff ;  /* 0xffffffff15077836 */ /* 0x004fe20000000000 */
[----:B------:R-:W-:Y:S01]  /*1680*/  LOP3.LUT R13, R32, R13, RZ, 0xc0, !PT ;  /* 0x0000000d200d7212 */ /* 0x000fe200078ec0ff */
[----:B------:R-:W-:Y:S02]  /*1690*/  IMAD.MOV R18, RZ, RZ, -R18 ;  /* 0x000000ffff127224 */ /* 0x000fe400078e0a12 */
[----:B------:R-:W-:Y:S01]  /*16a0*/  IMAD.MOV R8, RZ, RZ, -R6 ;  /* 0x000000ffff087224 */ /* 0x000fe200078e0a06 */
[----:B------:R-:W-:Y:S01]  /*16b0*/  LOP3.LUT R7, R22, R7, RZ, 0xc0, !PT ;  /* 0x0000000716077212 */ /* 0x000fe200078ec0ff */
[----:B------:R-:W-:Y:S02]  /*16c0*/  IMAD R12, R12, R6, R13 ;  /* 0x000000060c0c7224 */ /* 0x000fe400078e020d */
[----:B------:R-:W-:Y:S02]  /*16d0*/  @P1 IMAD R3, R20, R18, R15 ;  /* 0x0000001214031224 */ /* 0x000fe400078e020f */
[----:B-1----:R-:W-:-:S02]  /*16e0*/  IMAD R6, R8, R29, R34 ;  /* 0x0000001d08067224 */ /* 0x002fc400078e0222 */
[----:B------:R-:W-:Y:S02]  /*16f0*/  IMAD R22, R12, R28, R3 ;  /* 0x0000001c0c167224 */ /* 0x000fe400078e0203 */
[----:B------:R-:W-:Y:S02]  /*1700*/  IMAD R7, R6, R21, R7 ;  /* 0x0000001506077224 */ /* 0x000fe400078e0207 */
[----:B------:R-:W-:Y:S02]  /*1710*/  IMAD.MOV.U32 R3, RZ, RZ, 0x1 ;  /* 0x00000001ff037424 */ /* 0x000fe400078e00ff */
[----:B------:R-:W-:Y:S01]  /*1720*/  IMAD.MOV.U32 R19, RZ, RZ, R30 ;  /* 0x000000ffff137224 */ /* 0x000fe200078e001e */
[----:B------:R-:W-:Y:S02]  /*1730*/  SEL R18, R7, R22, !P1 ;  /* 0x0000001607127207 */ /* 0x000fe40004800000 */
[----:B------:R-:W-:-:S07]  /*1740*/  SEL R22, R22, R7, !P1 ;  /* 0x0000000716167207 */ /* 0x000fce0004800000 */
.L_x_11:
[----:B------:R-:W-:Y:S05]  /*1750*/  @!P2 BRA `(.L_x_14) ;  /* 0x0000003c00d8a947 */ /* 0x000fea0003800000 */
[----:B------:R-:W-:-:S13]  /*1760*/  ISETP.GT.U32.AND P0, PT, R31, 0x1, PT ;  /* 0x000000011f00780c */ /* 0x000fda0003f04070 */
[----:B------:R-:W-:Y:S05]  /*1770*/  @P0 EXIT ;  /* 0x000000000000094d */ /* 0x000fea0003800000 */
.L_x_15:
[----:B------:R-:W-:-:S08]  /*1780*/  NOP ;  /* 0x0000000000007918 */ /* 0x000fd00000000000 */
[----:B------:R-:W1:Y:S02]  /*1790*/  USETMAXREG.TRY_ALLOC.CTAPOOL UP0, 0xe8 ;  /* 0x000000e8000079c8 */ /* 0x000e640008000600 */
[----:B-1----:R-:W-:-:S13]  /*17a0*/  PLOP3.LUT P0, PT, PT, PT, UP0, 0x80, 0x0 ;  /* 0x000000000000781c */ /* 0x002fda0003f0f008 */
[----:B------:R-:W-:Y:S05]  /*17b0*/  @!P0 BRA `(.L_x_15) ;  /* 0xfffffffc00f08947 */ /* 0x000fea000383ffff */
[----:B------:R-:W-:-:S13]  /*17c0*/  LOP3.LUT P0, RZ, R3, 0xff, RZ, 0xc0, !PT ;  /* 0x000000ff03ff7812 */ /* 0x000fda000780c0ff */
[----:B------:R-:W-:Y:S05]  /*17d0*/  @!P0 EXIT ;  /* 0x000000000000894d */ /* 0x000fea0003800000 */
[----:B------:R-:W2:Y:S01]  /*17e0*/  LDL.64 R8, [R1] ;  /* 0x0000000001087983 */ /* 0x000ea20000100a00 */
[----:B------:R-:W-:Y:S01]  /*17f0*/  SHF.R.S32.HI R4, RZ, 0x1f, R5 ;  /* 0x0000001fff047819 */ /* 0x000fe20000011405 */
[----:B------:R-:W1:Y:S01]  /*1800*/  S2UR UR4, SR_CgaCtaId ;  /* 0x00000000000479c3 */ /* 0x000e620000008800 */
[----:B------:R-:W-:Y:S01]  /*1810*/  UMOV UR41, 0x400 ;  /* 0x0000040000297882 */ /* 0x000fe20000000000 */
[----:B------:R-:W-:Y:S01]  /*1820*/  UISETP.LT.AND UP0, UPT, UR40, 0x1, UPT ;  /* 0x000000012800788c */ /* 0x000fe2000bf01270 */
[CC--:B------:R-:W-:Y:S01]  /*1830*/  LEA.HI R3, R4.reuse, R5.reuse, RZ, 0x2 ;  /* 0x0000000504037211 */ /* 0x0c0fe200078f10ff */
[----:B------:R-:W-:Y:S01]  /*1840*/  UIADD3 UR5, UR43, -0x1, URZ ;  /* 0xffffffff2b057890 */ /* 0x000fe2000fffe03f */
[----:B------:R-:W-:Y:S01]  /*1850*/  LEA.HI R4, R4, R5, RZ, 0x5 ;  /* 0x0000000504047211 */ /* 0x000fe200078f28ff */
[----:B------:R-:W-:Y:S01]  /*1860*/  USEL UR42, UR40, 0x1, UP0 ;  /* 0x00000001282a7887 */ /* 0x000fe20008000000 */
[--C-:B------:R-:W-:Y:S01]  /*1870*/  SHF.R.S32.HI R66, RZ, 0x2, R3.reuse ;  /* 0x00000002ff427819 */ /* 0x100fe20000011403 */
[----:B------:R-:W3:Y:S01]  /*1880*/  LDC R72, c[0x0][0x658] ;  /* 0x00019600ff487b82 */ /* 0x000ee20000000800 */
[----:B------:R-:W-:Y:S01]  /*1890*/  SHF.R.S32.HI R7, RZ, 0x1f, R3 ;  /* 0x0000001fff077819 */ /* 0x000fe20000011403 */
[----:B------:R-:W-:Y:S01]  /*18a0*/  UISETP.NE.AND UP0, UPT, UR5, URZ, UPT ;  /* 0x0000003f0500728c */ /* 0x000fe2000bf05270 */
[----:B------:R-:W-:Y:S01]  /*18b0*/  LOP3.LUT R6, R3, 0xfffffffc, RZ, 0xc0, !PT ;  /* 0xfffffffc03067812 */ /* 0x000fe200078ec0ff */
[----:B------:R-:W-:Y:S01]  /*18c0*/  ULDC UR8, c[0x0][0x284] ;  /* 0x0000a10000087ab9 */ /* 0x000fe20000000800 */
[----:B------:R-:W-:Y:S01]  /*18d0*/  LEA.HI R7, R7, R66, RZ, 0x3 ;  /* 0x0000004207077211 */ /* 0x000fe200078f18ff */
[----:B------:R-:W-:Y:S01]  /*18e0*/  USEL UR7, URZ, 0x1, UP0 ;  /* 0x000000013f077887 */ /* 0x000fe20008000000 */
[----:B------:R-:W-:Y:S01]  /*18f0*/  SHF.R.S32.HI R3, RZ, 0x5, R4 ;  /* 0x00000005ff037819 */ /* 0x000fe20000011404 */
[----:B------:R-:W4:Y:S01]  /*1900*/  LDC.64 R70, c[0x0][0x5c8] ;  /* 0x00017200ff467b82 */ /* 0x000f220000000a00 */
[----:B------:R-:W-:Y:S01]  /*1910*/  LOP3.LUT R7, R7, 0xfffffff8, RZ, 0xc0, !PT ;  /* 0xfffffff807077812 */ /* 0x000fe200078ec0ff */
[----:B------:R-:W-:Y:S01]  /*1920*/  IMAD.IADD R6, R5, 0x1, -R6 ;  /* 0x0000000105067824 */ /* 0x000fe200078e0a06 */
[----:B------:R-:W-:Y:S01]  /*1930*/  LOP3.LUT R80, R23, 0x1, RZ, 0xfc, !PT ;  /* 0x0000000117507812 */ /* 0x000fe200078efcff */
[----:B------:R-:W-:Y:S01]  /*1940*/  IMAD.MOV.U32 R5, RZ, RZ, 0x1 ;  /* 0x00000001ff057424 */ /* 0x000fe200078e00ff */
[----:B------:R-:W-:Y:S01]  /*1950*/  USHF.L.U32 UR47, UR40, 0x1, URZ ;  /* 0x00000001282f7899 */ /* 0x000fe2000800063f */
[----:B------:R-:W-:Y:S01]  /*1960*/  IMAD.IADD R66, R66, 0x1, -R7 ;  /* 0x0000000142427824 */ /* 0x000fe200078e0a07 */
[----:B------:R-:W-:Y:S01]  /*1970*/  UIADD3 UR42, -UR42, UR40, URZ ;  /* 0x000000282a2a7290 */ /* 0x000fe2000fffe13f */
[----:B------:R-:W0:Y:S01]  /*1980*/  LDC R73, c[0x0][0x288] ;  /* 0x0000a200ff497b82 */ /* 0x000e220000000800 */
[----:B-1----:R-:W-:Y:S01]  /*1990*/  ULEA UR41, UR4, UR41, 0x18 ;  /* 0x0000002904297291 */ /* 0x002fe2000f8ec03f */
[C-C-:B------:R-:W-:Y:S01]  /*19a0*/  IMAD R77, R3.reuse, -0x10, -R66.reuse ;  /* 0xfffffff0034d7824 */ /* 0x140fe200078e0a42 */
[--C-:B------:R-:W-:Y:S01]  /*19b0*/  SHF.R.S32.HI R67, RZ, 0x1f, R66.reuse ;  /* 0x0000001fff437819 */ /* 0x100fe20000011442 */
[----:B------:R-:W-:Y:S01]  /*19c0*/  USHF.L.U32 UR4, UR5, 0x3, URZ ;  /* 0x0000000305047899 */ /* 0x000fe2000800063f */
[----:B------:R-:W-:Y:S01]  /*19d0*/  IMAD.SHL.U32 R68, R6, 0x2, RZ ;  /* 0x0000000206447824 */ /* 0x000fe200078e00ff */
[----:B------:R-:W-:Y:S01]  /*19e0*/  UIADD3 UR5, UR41, 0x400, URZ ;  /* 0x0000040029057890 */ /* 0x000fe2000fffe03f */
[----:B------:R-:W-:Y:S01]  /*19f0*/  IMAD.U32 R81, RZ, RZ, UR7 ;  /* 0x00000007ff517e24 */ /* 0x000fe2000f8e00ff */
[----:B------:R-:W1:Y:S01]  /*1a00*/  LDC R75, c[0x0][0x600] ;  /* 0x00018000ff4b7b82 */ /* 0x000e620000000800 */
[----:B------:R-:W-:Y:S01]  /*1a10*/  IMAD.WIDE R66, R3, 0x10, R66 ;  /* 0x0000001003427825 */ /* 0x000fe200078e0242 */
[----:B------:R-:W-:Y:S01]  /*1a20*/  UIADD3 UR6, UR41, 0x19400, URZ ;  /* 0x0001940029067890 */ /* 0x000fe2000fffe03f */
[----:B------:R-:W-:Y:S01]  /*1a30*/  SHF.R.S32.HI R69, RZ, 0x1f, R68 ;  /* 0x0000001fff457819 */ /* 0x000fe20000011444 */
[----:B------:R-:W-:Y:S01]  /*1a40*/  USHF.R.U32.HI UR5, URZ, 0x4, UR5 ;  /* 0x000000043f057899 */ /* 0x000fe20008011605 */
[----:B------:R-:W-:Y:S01]  /*1a50*/  IMAD.MOV.U32 R3, RZ, RZ, -0x1 ;  /* 0xffffffffff037424 */ /* 0x000fe200078e00ff */
[----:B------:R-:W-:Y:S01]  /*1a60*/  USHF.R.U32.HI UR6, URZ, 0x4, UR6 ;  /* 0x000000043f067899 */ /* 0x000fe20008011606 */
[----:B------:R-:W-:Y:S01]  /*1a70*/  VIADD R77, R77, UR8 ;  /* 0x000000084d4d7c36 */ /* 0x000fe20008000000 */
[----:B------:R-:W-:Y:S01]  /*1a80*/  UIADD3 UR48, UR41, 0x330, URZ ;  /* 0x0000033029307890 */ /* 0x000fe2000fffe03f */
[C---:B----4-:R-:W-:Y:S01]  /*1a90*/  SHF.L.U64.HI R71, R70.reuse, 0x3, R71 ;  /* 0x0000000346477819 */ /* 0x050fe20000010247 */
[----:B------:R-:W-:Y:S01]  /*1aa0*/  ULOP3.LUT UR4, UR4, 0x8, URZ, 0xc0, !UPT ;  /* 0x0000000804047892 */ /* 0x000fe2000f8ec03f */
[-C--:B---3--:R-:W-:Y:S01]  /*1ab0*/  SHF.L.U32 R3, R3, R72.reuse, RZ ;  /* 0x0000004803037219 */ /* 0x088fe200000006ff */
[----:B------:R-:W-:Y:S01]  /*1ac0*/  ULOP3.LUT UR5, UR5, 0x3fff, URZ, 0xc0, !UPT ;  /* 0x00003fff05057892 */ /* 0x000fe2000f8ec03f */
[----:B------:R-:W-:Y:S01]  /*1ad0*/  SHF.L.U32 R72, R5, R72, RZ ;  /* 0x0000004805487219 */ /* 0x000fe200000006ff */
[----:B------:R-:W-:Y:S01]  /*1ae0*/  ULOP3.LUT UR6, UR6, 0x3fff, URZ, 0xc0, !UPT ;  /* 0x00003fff06067892 */ /* 0x000fe2000f8ec03f */
[----:B------:R-:W-:Y:S01]  /*1af0*/  IMAD.SHL.U32 R70, R70, 0x8, RZ ;  /* 0x0000000846467824 */ /* 0x000fe200078e00ff */
[----:B------:R-:W-:Y:S01]  /*1b00*/  LOP3.LUT R76, RZ, R3, RZ, 0x33, !PT ;  /* 0x00000003ff4c7212 */ /* 0x000fe200078e33ff */
[----:B0-----:R-:W-:Y:S01]  /*1b10*/  IMAD R73, R6, -0x2, R73 ;  /* 0xfffffffe06497824 */ /* 0x001fe200078e0249 */
[----:B------:R-:W-:-:S02]  /*1b20*/  ULEA UR43, UR43, UR48, 0x3 ;  /* 0x000000302b2b7291 */ /* 0x000fc4000f8e183f */
[----:B------:R-:W-:Y:S02]  /*1b30*/  ULOP3.LUT UR49, UR4, 0x8, URZ, 0x3c, !UPT ;  /* 0x0000000804317892 */ /* 0x000fe4000f8e3c3f */
[----:B------:R-:W-:Y:S01]  /*1b40*/  ULOP3.LUT UR44, UR4, 0x18, URZ, 0x3c, !UPT ;  /* 0x00000018042c7892 */ /* 0x000fe2000f8e3c3f */
[----:B-1----:R-:W-:Y:S01]  /*1b50*/  VIADD R75, R75, 0xffffffff ;  /* 0xffffffff4b4b7836 */ /* 0x002fe20000000000 */
[----:B------:R-:W-:Y:S02]  /*1b60*/  ULOP3.LUT UR45, UR5, 0x10000, URZ, 0xfc, !UPT ;  /* 0x00010000052d7892 */ /* 0x000fe4000f8efc3f */
[----:B------:R-:W-:Y:S01]  /*1b70*/  ULOP3.LUT UR46, UR6, 0x10000, URZ, 0xfc, !UPT ;  /* 0x00010000062e7892 */ /* 0x000fe2000f8efc3f */
[----:B--2---:R-:W-:-:S11]  /*1b80*/  SHF.L.U64.HI R74, R8, 0x1, R0 ;  /* 0x00000001084a7819 */ /* 0x004fd60000010200 */
.L_x_115:
[----:B------:R-:W-:-:S04]  /*1b90*/  SHF.L.U32 R0, R81, 0x1f, RZ ;  /* 0x0000001f51007819 */ /* 0x000fc800000006ff */
[----:B------:R-:W0:Y:S02]  /*1ba0*/  SYNCS.PHASECHK.TRANS64.TRYWAIT P0, [UR43+-0x8], R0 ;  /* 0xfffff800ff0075a7 */ /* 0x000e24000800016b */
[----:B01-34-:R-:W-:Y:S05]  /*1bb0*/  @!P0 BRA `(.L_x_16) ;  /* 0x0000006400208947 */ /* 0x01bfea0003800000 */
.L_x_183:
[----:B------:R-:W-:Y:S02]  /*1bc0*/  ULDC UR4, c[0x0][0x28c] ;  /* 0x0000a30000047ab9 */ /* 0x000fe40000000800 */
[----:B------:R-:W-:-:S13]  /*1bd0*/  ISETP.LT.AND P0, PT, RZ, UR4, PT ;  /* 0x00000004ff007c0c */ /* 0x000fda000bf01270 */
[----:B------:R-:W-:Y:S05]  /*1be0*/  @P0 BRA `(.L_x_17) ;  /* 0x0000000000400947 */ /* 0x000fea0003800000 */
[----:B0-----:R-:W-:Y:S01]  /*1bf0*/  MOV R0, 0x0 ;  /* 0x0000000000007802 */ /* 0x001fe20000000f00 */
[----:B------:R-:W-:Y:S01]  /*1c00*/  ULDC.64 UR4, c[0x4][0x68] ;  /* 0x01001a0000047ab9 */ /* 0x000fe20000000a00 */
[----:B------:R-:W-:Y:S01]  /*1c10*/  ULDC.64 UR6, c[0x4][0x8] ;  /* 0x0100020000067ab9 */ /* 0x000fe20000000a00 */
[----:B------:R-:W-:Y:S01]  /*1c20*/  IMAD.U32 R4, RZ, RZ, UR4 ;  /* 0x00000004ff047e24 */ /* 0x000fe2000f8e00ff */
[----:B------:R0:W1:Y:S01]  /*1c30*/  LDC.64 R14, c[0x4][R0] ;  /* 0x01000000000e7b82 */ /* 0x0000620000000a00 */
[----:B------:R-:W-:Y:S01]  /*1c40*/  IMAD.U32 R5, RZ, RZ, UR5 ;  /* 0x00000005ff057e24 */ /* 0x000fe2000f8e00ff */
[----:B------:R-:W-:Y:S01]  /*1c50*/  ULDC.64 UR4, c[0x4][0x70] ;  /* 0x01001c0000047ab9 */ /* 0x000fe20000000a00 */
[----:B------:R-:W-:Y:S02]  /*1c60*/  IMAD.U32 R10, RZ, RZ, UR6 ;  /* 0x00000006ff0a7e24 */ /* 0x000fe4000f8e00ff */
[----:B------:R-:W-:Y:S02]  /*1c70*/  IMAD.U32 R6, RZ, RZ, UR4 ;  /* 0x00000004ff067e24 */ /* 0x000fe4000f8e00ff */
[----:B------:R-:W-:-:S02]  /*1c80*/  IMAD.U32 R7, RZ, RZ, UR5 ;  /* 0x00000005ff077e24 */ /* 0x000fc4000f8e00ff */
[----:B------:R-:W-:Y:S02]  /*1c90*/  IMAD.U32 R11, RZ, RZ, UR7 ;  /* 0x00000007ff0b7e24 */ /* 0x000fe4000f8e00ff */
[----:B------:R-:W-:Y:S02]  /*1ca0*/  IMAD.MOV.U32 R8, RZ, RZ, 0x1e1 ;  /* 0x000001e1ff087424 */ /* 0x000fe400078e00ff */
[----:B------:R-:W-:Y:S02]  /*1cb0*/  IMAD.MOV.U32 R12, RZ, RZ, 0x1 ;  /* 0x00000001ff0c7424 */ /* 0x000fe400078e00ff */
[----:B0-----:R-:W-:-:S07]  /*1cc0*/  IMAD.MOV.U32 R13, RZ, RZ, RZ ;  /* 0x000000ffff0d7224 */ /* 0x001fce00078e00ff */
[----:B------:R-:W-:-:S07]  /*1cd0*/  LEPC R20, `(.L_x_17) ;  /* 0x000000001014794e */ /* 0x000fce0000000000 */
[----:B-1---5:R-:W-:Y:S05]  /*1ce0*/  CALL.ABS.NOINC R14 ;  /* 0x000000000e007343 */ /* 0x022fea0003c00000 */
.L_x_17:
[----:B------:R-:W-:-:S13]  /*1cf0*/  ISETP.NE.AND P0, PT, R80, 0x3, PT ;  /* 0x000000035000780c */ /* 0x000fda0003f05270 */
[----:B------:R-:W-:Y:S05]  /*1d00*/  @!P0 BRA `(.L_x_18) ;  /* 0x0000000000048947 */ /* 0x000fea0003800000 */
[----:B------:R-:W-:Y:S01]  /*1d10*/  BPT.TRAP 0x1 ;  /* 0x000000040000795c */ /* 0x000fe20000300000 */
.L_x_18:
[----:B0-----:R-:W-:Y:S02]  /*1d20*/  IMAD.U32 R3, RZ, RZ, UR38 ;  /* 0x00000026ff037e24 */ /* 0x001fe4000f8e00ff */
[----:B------:R-:W-:-:S03]  /*1d30*/  IMAD.U32 R0, RZ, RZ, UR39 ;  /* 0x00000027ff007e24 */ /* 0x000fc6000f8e00ff */
[----:B------:R-:W-:Y:S02]  /*1d40*/  LEA R3, R3, UR41, 0x3 ;  /* 0x0000002903037c11 */ /* 0x000fe4000f8e18ff */
[----:B------:R-:W-:-:S04]  /*1d50*/  SHF.L.U32 R0, R0, 0x1f, RZ ;  /* 0x0000001f00007819 */ /* 0x000fc800000006ff */
[----:B------:R0:W1:Y:S01]  /*1d60*/  SYNCS.PHASECHK.TRANS64.TRYWAIT P1, [R3+URZ], R0 ;  /* 0x00000000030075a7 */ /* 0x000062000802017f */
[----:B------:R-:W-:Y:S05]  /*1d70*/  @!P0 BRA `(.L_x_19) ;  /* 0x0000000000048947 */ /* 0x000fea0003800000 */
[----:B------:R-:W-:Y:S01]  /*1d80*/  BPT.TRAP 0x1 ;  /* 0x000000040000795c */ /* 0x000fe20000300000 */
.L_x_19:
[----:B-1----:R-:W-:Y:S05]  /*1d90*/  @P1 BRA `(.L_x_20) ;  /* 0x0000000000081947 */ /* 0x002fea0003800000 */
[----:B------:R-:W1:Y:S02]  /*1da0*/  SYNCS.PHASECHK.TRANS64.TRYWAIT P1, [R3+URZ], R0 ;  /* 0x00000000030075a7 */ /* 0x000e64000802017f */
[----:B-1----:R-:W-:Y:S05]  /*1db0*/  @!P1 BRA `(.L_x_21) ;  /* 0x0000006000b89947 */ /* 0x002fea0003800000 */
.L_x_20:
[----:B------:R-:W-:Y:S05]  /*1dc0*/  WARPSYNC.ALL ;  /* 0x0000000000007948 */ /* 0x000fea0003800000 */
[----:B------:R-:W-:Y:S01]  /*1dd0*/  ULEA UR4, UR38, UR45, 0x7 ;  /* 0x0000002d26047291 */ /* 0x000fe2000f8e383f */
[----:B------:R-:W-:Y:S01]  /*1de0*/  WARPGROUP.ARRIVE ;  /* 0x00000000000079c5 */ /* 0x000fe20000000000 */
[----:B------:R-:W-:Y:S01]  /*1df0*/  UIMAD UR8, UR38, 0xa0, UR46 ;  /* 0x000000a0260878a4 */ /* 0x000fe2000f8e022e */
[----:B01----:R-:W-:Y:S01]  /*1e00*/  IMAD.U32 R0, RZ, RZ, UR42 ;  /* 0x0000002aff007e24 */ /* 0x003fe2000f8e00ff */
[----:B------:R-:W-:Y:S01]  /*1e10*/  UMOV UR5, 0xc0000010 ;  /* 0xc000001000057882 */ /* 0x000fe20000000000 */
[----:B------:R-:W-:Y:S01]  /*1e20*/  UMOV UR7, 0xc0000010 ;  /* 0xc000001000077882 */ /* 0x000fe20000000000 */
[----:B------:R-:W-:-:S02]  /*1e30*/  UIADD3 UR9, UR8, 0x20, URZ ;  /* 0x0000002008097890 */ /* 0x000fc4000fffe03f */
[----:B------:R-:W-:Y:S01]  /*1e40*/  UIADD3 UR10, UR8, 0x40, URZ ;  /* 0x00000040080a7890 */ /* 0x000fe2000fffe03f */
[----:B------:R-:W-:Y:S01]  /*1e50*/  ISETP.GE.AND P1, PT, R0, 0x1, PT ;  /* 0x000000010000780c */ /* 0x000fe20003f26270 */
[----:B------:R-:W-:Y:S01]  /*1e60*/  UMOV UR6, UR8 ;  /* 0x0000000800067c82 */ /* 0x000fe20008000000 */
[----:B------:R-:W-:Y:S01]  /*1e70*/  UIADD3 UR11, UR8, 0x60, URZ ;  /* 0x00000060080b7890 */ /* 0x000fe2000fffe03f */
[----:B------:R-:W-:Y:S01]  /*1e80*/  HGMMA.64x16x16.F32 R56, gdesc[UR4], RZ, !UPT, gsb0 ;  /* 0x00200000043879f0 */ /* 0x000fe2000c0008ff */
[----:B------:R-:W-:Y:S01]  /*1e90*/  UMOV UR6, UR9 ;  /* 0x0000000900067c82 */ /* 0x000fe20008000000 */
[----:B------:R-:W-:Y:S01]  /*1ea0*/  UMOV UR7, 0xc0000010 ;  /* 0xc000001000077882 */ /* 0x000fe20000000000 */
[----:B------:R-:W-:Y:S01]  /*1eb0*/  UIADD3 UR8, UR8, 0x80, URZ ;  /* 0x0000008008087890 */ /* 0x000fe2000fffe03f */
[----:B------:R-:W-:Y:S02]  /*1ec0*/  WARPGROUP.DEPBAR.LE gsb0, 0x0 ;  /* 0x00008000000079c5 */ /* 0x000fe40000010000 */
[----:B------:R-:W-:-:S06]  /*1ed0*/  WARPGROUP.ARRIVE ;  /* 0x00000000000079c5 */ /* 0x000fcc0000000000 */
[----:B------:R-:W-:Y:S01]  /*1ee0*/  HGMMA.64x16x16.F32 R48, gdesc[UR4], RZ, !UPT, gsb0 ;  /* 0x00200000043079f0 */ /* 0x000fe2000c0008ff */
[----:B------:R-:W-:Y:S01]  /*1ef0*/  UMOV UR6, UR10 ;  /* 0x0000000a00067c82 */ /* 0x000fe20008000000 */
[----:B------:R-:W-:Y:S01]  /*1f00*/  UMOV UR7, 0xc0000010 ;  /* 0xc000001000077882 */ /* 0x000fe20000000000 */
        /* <DEDUP_REMOVED lines=12> */
[----:B------:R-:W-:Y:S03]  /*1fd0*/  HGMMA.64x16x16.F32 R24, gdesc[UR4], RZ, !UPT, gsb0 ;  /* 0x00200000041879f0 */ /* 0x000fe6000c0008ff */
[----:B------:R-:W-:Y:S02]  /*1fe0*/  WARPGROUP.DEPBAR.LE gsb0, 0x0 ;  /* 0x00008000000079c5 */ /* 0x000fe40000010000 */
[----:B------:R-:W-:Y:S05]  /*1ff0*/  @!P1 BRA `(.L_x_22) ;  /* 0x0000000400189947 */ /* 0x000fea0003800000 */
[----:B------:R-:W-:Y:S01]  /*2000*/  UIADD3 UR4, UR38, 0x1, URZ ;  /* 0x0000000126047890 */ /* 0x000fe2000fffe03f */
[----:B------:R-:W-:Y:S01]  /*2010*/  IMAD.U32 R0, RZ, RZ, UR42 ;  /* 0x0000002aff007e24 */ /* 0x000fe2000f8e00ff */
[----:B------:R-:W-:Y:S02]  /*2020*/  UMOV UR9, UR38 ;  /* 0x0000002600097c82 */ /* 0x000fe40008000000 */
[----:B------:R-:W-:-:S04]  /*2030*/  UISETP.NE.AND UP0, UPT, UR4, 0x32, UPT ;  /* 0x000000320400788c */ /* 0x000fc8000bf05270 */
[----:B------:R-:W-:Y:S02]  /*2040*/  USEL UR5, URZ, 0x1, UP0 ;  /* 0x000000013f057887 */ /* 0x000fe40008000000 */
[----:B------:R-:W-:Y:S02]  /*2050*/  USEL UR8, UR4, URZ, UP0 ;  /* 0x0000003f04087287 */ /* 0x000fe40008000000 */
[----:B------:R-:W-:-:S06]  /*2060*/  ULOP3.LUT UR5, UR39, UR5, URZ, 0x3c, !UPT ;  /* 0x0000000527057292 */ /* 0x000fcc000f8e3c3f */
[----:B------:R-:W-:-:S07]  /*2070*/  IMAD.U32 R5, RZ, RZ, UR5 ;  /* 0x00000005ff057e24 */ /* 0x000fce000f8e00ff */
.L_x_29:
[----:B01----:R-:W-:Y:S05]  /*2080*/  @!P0 BRA `(.L_x_23) ;  /* 0x0000000000048947 */ /* 0x003fea0003800000 */
[----:B------:R-:W-:Y:S01]  /*2090*/  BPT.TRAP 0x1 ;  /* 0x000000040000795c */ /* 0x000fe20000300000 */
.L_x_23:
[----:B------:R-:W-:Y:S01]  /*20a0*/  ULEA UR4, UR8, UR41, 0x3 ;  /* 0x0000002908047291 */ /* 0x000fe2000f8e183f */
[----:B------:R-:W-:-:S08]  /*20b0*/  SHF.L.U32 R3, R5, 0x1f, RZ ;  /* 0x0000001f05037819 */ /* 0x000fd000000006ff */
[----:B------:R0:W1:Y:S01]  /*20c0*/  SYNCS.PHASECHK.TRANS64.TRYWAIT P1, [UR4], R3 ;  /* 0x00000003ff0075a7 */ /* 0x0000620008020144 */
[----:B------:R-:W-:Y:S05]  /*20d0*/  @!P0 BRA `(.L_x_24) ;  /* 0x0000000000048947 */ /* 0x000fea0003800000 */
[----:B------:R-:W-:Y:S01]  /*20e0*/  BPT.TRAP 0x1 ;  /* 0x000000040000795c */ /* 0x000fe20000300000 */
.L_x_24:
[----:B-1----:R-:W-:Y:S05]  /*20f0*/  @P1 BRA `(.L_x_25) ;  /* 0x0000000000081947 */ /* 0x002fea0003800000 */
[----:B------:R-:W1:Y:S02]  /*2100*/  SYNCS.PHASECHK.TRANS64.TRYWAIT P1, [UR4], R3 ;  /* 0x00000003ff0075a7 */ /* 0x000e640008020144 */
[----:B-1----:R-:W-:Y:S05]  /*2110*/  @!P1 BRA `(.L_x_26) ;  /* 0x0000005c00f49947 */ /* 0x002fea0003800000 */
.L_x_25:
[----:B------:R-:W-:Y:S01]  /*2120*/  ULEA UR4, UR8, UR45, 0x7 ;  /* 0x0000002d08047291 */ /* 0x000fe2000f8e383f */
[----:B------:R-:W-:Y:S01]  /*2130*/  WARPGROUP.ARRIVE ;  /* 0x00000000000079c5 */ /* 0x000fe20000000000 */
[----:B------:R-:W-:Y:S01]  /*2140*/  UIMAD UR10, UR8, 0xa0, UR46 ;  /* 0x000000a0080a78a4 */ /* 0x000fe2000f8e022e */
[----:B------:R-:W-:Y:S01]  /*2150*/  UMOV UR5, 0xc0000010 ;  /* 0xc000001000057882 */ /* 0x000fe20000000000 */
[----:B------:R-:W-:Y:S02]  /*2160*/  UMOV UR7, 0xc0000010 ;  /* 0xc000001000077882 */ /* 0x000fe40000000000 */
[----:B------:R-:W-:Y:S02]  /*2170*/  UIADD3 UR11, UR10, 0x20, URZ ;  /* 0x000000200a0b7890 */ /* 0x000fe4000fffe03f */
[----:B------:R-:W-:Y:S02]  /*2180*/  UIADD3 UR12, UR10, 0x40, URZ ;  /* 0x000000400a0c7890 */ /* 0x000fe4000fffe03f */
[----:B------:R-:W-:Y:S01]  /*2190*/  UMOV UR6, UR10 ;  /* 0x0000000a00067c82 */ /* 0x000fe20008000000 */
[----:B------:R-:W-:Y:S01]  /*21a0*/  UIADD3 UR13, UR10, 0x60, URZ ;  /* 0x000000600a0d7890 */ /* 0x000fe2000fffe03f */
[----:B------:R-:W-:Y:S01]  /*21b0*/  HGMMA.64x16x16.F32 R56, gdesc[UR4], R56, gsb0 ;  /* 0x00200000043879f0 */ /* 0x000fe20008000838 */
[----:B------:R-:W-:Y:S01]  /*21c0*/  UMOV UR6, UR11 ;  /* 0x0000000b00067c82 */ /* 0x000fe20008000000 */
[----:B------:R-:W-:Y:S01]  /*21d0*/  UMOV UR7, 0xc0000010 ;  /* 0xc000001000077882 */ /* 0x000fe20000000000 */
[----:B------:R-:W-:Y:S01]  /*21e0*/  UIADD3 UR10, UR10, 0x80, URZ ;  /* 0x000000800a0a7890 */ /* 0x000fe2000fffe03f */
[----:B------:R-:W-:-:S02]  /*21f0*/  WARPGROUP.DEPBAR.LE gsb0, 0x0 ;  /* 0x00008000000079c5 */ /* 0x000fc40000010000 */
[----:B------:R-:W-:-:S06]  /*2200*/  WARPGROUP.ARRIVE ;  /* 0x00000000000079c5 */ /* 0x000fcc0000000000 */
[----:B------:R-:W-:Y:S01]  /*2210*/  HGMMA.64x16x16.F32 R48, gdesc[UR4], R48, gsb0 ;  /* 0x00200000043079f0 */ /* 0x000fe20008000830 */
[----:B------:R-:W-:Y:S01]  /*2220*/  UMOV UR6, UR12 ;  /* 0x0000000c00067c82 */ /* 0x000fe20008000000 */
[----:B------:R-:W-:Y:S01]  /*2230*/  UMOV UR7, 0xc0000010 ;  /* 0xc000001000077882 */ /* 0x000fe20000000000 */
[----:B------:R-:W-:Y:S02]  /*2240*/  WARPGROUP.DEPBAR.LE gsb0, 0x0 ;  /* 0x00008000000079c5 */ /* 0x000fe40000010000 */
        /* <DEDUP_REMOVED lines=11> */
[----:B------:R-:W-:Y:S03]  /*2300*/  HGMMA.64x16x16.F32 R24, gdesc[UR4], R24, gsb0 ;  /* 0x00200000041879f0 */ /* 0x000fe60008000818 */
[----:B------:R-:W-:Y:S02]  /*2310*/  WARPGROUP.DEPBAR.LE gsb0, 0x0 ;  /* 0x00008000000079c5 */ /* 0x000fe40000010000 */
[----:B------:R-:W-:Y:S05]  /*2320*/  @!P0 BRA `(.L_x_27) ;  /* 0x0000000000048947 */ /* 0x000fea0003800000 */
[----:B------:R-:W-:Y:S01]  /*2330*/  BPT.TRAP 0x1 ;  /* 0x000000040000795c */ /* 0x000fe20000300000 */
.L_x_27:
[----:B------:R-:W-:Y:S01]  /*2340*/  ULEA UR4, UR9, UR41, 0x3 ;  /* 0x0000002909047291 */ /* 0x000fe2000f8e183f */
[----:B------:R-:W-:-:S03]  /*2350*/  ISETP.GT.U32.AND P1, PT, R23, 0x1, PT ;  /* 0x000000011700780c */ /* 0x000fc60003f24070 */
[----:B------:R-:W-:-:S04]  /*2360*/  UIADD3 UR4, UR4, 0x190, URZ ;  /* 0x0000019004047890 */ /* 0x000fc8000fffe03f */
[----:B------:R-:W-:-:S09]  /*2370*/  UPRMT UR4, URZ, 0x654, UR4 ;  /* 0x000006543f047896 */ /* 0x000fd20008000004 */
[----:B------:R-:W-:Y:S01]  /*2380*/  SYNCS.ARRIVE.TRANS64.RED.A1T0 RZ, [UR4], RZ ;  /* 0x000000ffffff79a7 */ /* 0x000fe20008100404 */
[----:B------:R-:W-:Y:S05]  /*2390*/  @P1 BRA `(.L_x_28) ;  /* 0x0000000000041947 */ /* 0x000fea0003800000 */
[----:B------:R-:W-:Y:S01]  /*23a0*/  BPT.TRAP 0x1 ;  /* 0x000000040000795c */ /* 0x000fe20000300000 */
.L_x_28:
[----:B------:R-:W-:Y:S01]  /*23b0*/  UIADD3 UR8, UR8, 0x1, URZ ;  /* 0x0000000108087890 */ /* 0x000fe2000fffe03f */
[C---:B------:R-:W-:Y:S01]  /*23c0*/  ISETP.GT.AND P1, PT, R0.reuse, 0x1, PT ;  /* 0x000000010000780c */ /* 0x040fe20003f24270 */
[----:B------:R-:W-:Y:S01]  /*23d0*/  UIADD3 UR9, UR9, 0x1, URZ ;  /* 0x0000000109097890 */ /* 0x000fe2000fffe03f */
[----:B------:R-:W-:Y:S01]  /*23e0*/  VIADD R0, R0, 0xffffffff ;  /* 0xffffffff00007836 */ /* 0x000fe20000000000 */
[----:B------:R-:W-:Y:S02]  /*23f0*/  UISETP.NE.AND UP0, UPT, UR8, 0x32, UPT ;  /* 0x000000320800788c */ /* 0x000fe4000bf05270 */
[----:B------:R-:W-:Y:S02]  /*2400*/  UISETP.NE.AND UP1, UPT, UR9, 0x32, UPT ;  /* 0x000000320900788c */ /* 0x000fe4000bf25270 */
[----:B------:R-:W-:Y:S02]  /*2410*/  USEL UR4, URZ, 0x1, UP0 ;  /* 0x000000013f047887 */ /* 0x000fe40008000000 */
[----:B------:R-:W-:-:S02]  /*2420*/  USEL UR8, UR8, URZ, UP0 ;  /* 0x0000003f08087287 */ /* 0x000fc40008000000 */
[----:B------:R-:W-:Y:S02]  /*2430*/  USEL UR9, UR9, URZ, UP1 ;  /* 0x0000003f09097287 */ /* 0x000fe40008800000 */
[----:B------:R-:W-:Y:S01]  /*2440*/  LOP3.LUT R5, R5, UR4, RZ, 0x3c, !PT ;  /* 0x0000000405057c12 */ /* 0x000fe2000f8e3cff */
[----:B------:R-:W-:Y:S09]  /*2450*/  @P1 BRA `(.L_x_29) ;  /* 0xfffffffc00081947 */ /* 0x000ff2000383ffff */
.L_x_22:
[----:B------:R-:W2:Y:S01]  /*2460*/  LDC R0, c[0x0][0x28c] ;  /* 0x0000a300ff007b82 */ /* 0x000ea20000000800 */
[----:B01----:R-:W-:-:S04]  /*2470*/  IMAD.U32 R3, RZ, RZ, UR49 ;  /* 0x00000031ff037e24 */ /* 0x003fc8000f8e00ff */
[----:B------:R0:W-:Y:S01]  /*2480*/  SYNCS.ARRIVE.TRANS64.A1T0 RZ, [R3+UR48], RZ ;  /* 0x000000ff03ff79a7 */ /* 0x0001e20008100030 */
[----:B--2---:R-:W-:-:S13]  /*2490*/  ISETP.GE.AND P1, PT, R0, 0x1, PT ;  /* 0x000000010000780c */ /* 0x004fda0003f26270 */
[----:B0-----:R-:W-:Y:S05]  /*24a0*/  @!P1 BRA `(.L_x_30) ;  /* 0x0000000000349947 */ /* 0x001fea0003800000 */
[----:B------:R-:W-:Y:S05]  /*24b0*/  @!P0 BRA `(.L_x_31) ;  /* 0x0000000000048947 */ /* 0x000fea0003800000 */
[----:B------:R-:W-:Y:S01]  /*24c0*/  BPT.TRAP 0x1 ;  /* 0x000000040000795c */ /* 0x000fe20000300000 */
.L_x_31:
[----:B------:R-:W-:Y:S01]  /*24d0*/  UIADD3 UR6, UR38, UR42, URZ ;  /* 0x0000002a26067290 */ /* 0x000fe2000fffe03f */
[----:B------:R-:W-:-:S03]  /*24e0*/  ISETP.GT.U32.AND P0, PT, R23, 0x1, PT ;  /* 0x000000011700780c */ /* 0x000fc60003f04070 */
[----:B------:R-:W-:-:S04]  /*24f0*/  UIMAD.WIDE.U32 UR4, UR6, 0x51eb851f, URZ ;  /* 0x51eb851f060478a5 */ /* 0x000fc8000f8e003f */
[----:B------:R-:W-:-:S04]  /*2500*/  USHF.R.U32.HI UR4, URZ, 0x4, UR5 ;  /* 0x000000043f047899 */ /* 0x000fc80008011605 */
[----:B------:R-:W-:-:S04]  /*2510*/  UIMAD UR6, UR4, -0x32, UR6 ;  /* 0xffffffce040678a4 */ /* 0x000fc8000f8e0206 */
[----:B------:R-:W-:-:S04]  /*2520*/  ULEA UR6, UR6, UR41, 0x3 ;  /* 0x0000002906067291 */ /* 0x000fc8000f8e183f */
[----:B------:R-:W-:-:S04]  /*2530*/  UIADD3 UR6, UR6, 0x190, URZ ;  /* 0x0000019006067890 */ /* 0x000fc8000fffe03f */
[----:B------:R-:W-:-:S09]  /*2540*/  UPRMT UR6, URZ, 0x654, UR6 ;  /* 0x000006543f067896 */ /* 0x000fd20008000006 */
[----:B------:R-:W-:Y:S01]  /*2550*/  SYNCS.ARRIVE.TRANS64.RED.A1T0 RZ, [UR6], RZ ;  /* 0x000000ffffff79a7 */ /* 0x000fe20008100406 */
[----:B------:R-:W-:Y:S05]  /*2560*/  @P0 BRA `(.L_x_30) ;  /* 0x0000000000040947 */ /* 0x000fea0003800000 */
[----:B------:R-:W-:Y:S01]  /*2570*/  BPT.TRAP 0x1 ;  /* 0x000000040000795c */ /* 0x000fe20000300000 */
.L_x_30:
[----:B------:R-:W-:Y:S01]  /*2580*/  SHF.L.U32 R0, R81, 0x1f, RZ ;  /* 0x0000001f51007819 */ /* 0x000fe200000006ff */
[----:B------:R-:W-:Y:S01]  /*2590*/  UIADD3 UR38, UR38, UR47, URZ ;  /* 0x0000002f26267290 */ /* 0x000fe2000fffe03f */
[----:B------:R-:W-:Y:S01]  /*25a0*/  SHF.R.S32.HI R9, RZ, 0x1f, R19 ;  /* 0x0000001fff097819 */ /* 0x000fe20000011413 */
[----:B------:R-:W-:Y:S01]  /*25b0*/  UISETP.GE.U32.AND UP1, UPT, UR47, 0x32, UPT ;  /* 0x000000322f00788c */ /* 0x000fe2000bf26070 */
[----:B------:R-:W0:Y:S01]  /*25c0*/  SYNCS.PHASECHK.TRANS64.TRYWAIT P0, [UR43+0x8], R0 ;  /* 0x00000800ff0075a7 */ /* 0x000e22000800016b */
[----:B------:R-:W-:-:S04]  /*25d0*/  UISETP.GT.U32.AND UP0, UPT, UR38, 0x31, UPT ;  /* 0x000000312600788c */ /* 0x000fc8000bf04070 */
[----:B------:R-:W-:-:S04]  /*25e0*/  UISETP.LT.U32.AND UP0, UPT, UR47, 0x32, UP0 ;  /* 0x000000322f00788c */ /* 0x000fc80008701070 */
[----:B------:R-:W-:Y:S02]  /*25f0*/  USEL UR6, URZ, 0x1, !UP0 ;  /* 0x000000013f067887 */ /* 0x000fe4000c000000 */
[----:B------:R-:W-:Y:S02]  /*2600*/  @UP1 UIMAD.WIDE.U32 UR4, UR38, 0x51eb851f, URZ ;  /* 0x51eb851f260418a5 */ /* 0x000fe4000f8e003f */
[----:B------:R-:W-:Y:S02]  /*2610*/  ULOP3.LUT UR39, UR39, UR6, URZ, 0x3c, !UPT ;  /* 0x0000000627277292 */ /* 0x000fe4000f8e3c3f */
[----:B------:R-:W-:-:S04]  /*2620*/  @UP1 USHF.R.U32.HI UR4, URZ, 0x4, UR5 ;  /* 0x000000043f041899 */ /* 0x000fc80008011605 */
[----:B------:R-:W-:Y:S01]  /*2630*/  @UP1 ULOP3.LUT UR39, UR39, 0x1, UR4, 0x78, !UPT ;  /* 0x0000000127271892 */ /* 0x000fe2000f8e7804 */
[----:B0-----:R-:W-:Y:S11]  /*2640*/  @!P0 BRA `(.L_x_32) ;  /* 0x0000005800c08947 */ /* 0x001ff60003800000 */
.L_x_184:
[----:B------:R-:W-:Y:S01]  /*2650*/  ULDC.64 UR4, c[0x0][0x5d0] ;  /* 0x0001740000047ab9 */ /* 0x000fe20000000a00 */
[----:B------:R-:W-:Y:S01]  /*2660*/  ULDC UR6, c[0x0][0x284] ;  /* 0x0000a10000067ab9 */ /* 0x000fe20000000800 */
[----:B0-----:R-:W-:Y:S02]  /*2670*/  IMAD R0, R9, UR4, RZ ;  /* 0x0000000409007c24 */ /* 0x001fe4000f8e02ff */
[----:B------:R-:W-:Y:S02]  /*2680*/  IMAD R12, R18, 0x50, RZ ;  /* 0x00000050120c7824 */ /* 0x000fe400078e02ff */
[C---:B------:R-:W-:Y:S02]  /*2690*/  IMAD R3, R19.reuse, UR5, R0 ;  /* 0x0000000513037c24 */ /* 0x040fe4000f8e0200 */
[----:B------:R-:W-:Y:S01]  /*26a0*/  IMAD.SHL.U32 R0, R22, 0x40, RZ ;  /* 0x0000004016007824 */ /* 0x000fe200078e00ff */
[----:B------:R-:W-:Y:S01]  /*26b0*/  SHF.R.S32.HI R13, RZ, 0x1f, R12 ;  /* 0x0000001fff0d7819 */ /* 0x000fe2000001140c */
[----:B------:R-:W-:Y:S01]  /*26c0*/  IMAD.WIDE.U32 R4, R19, UR4, R68 ;  /* 0x0000000413047c25 */ /* 0x000fe2000f8e0044 */
[----:B------:R-:W-:-:S02]  /*26d0*/  ULDC.64 UR4, c[0x0][0x5c8] ;  /* 0x0001720000047ab9 */ /* 0x000fc40000000a00 */
[----:B------:R-:W-:Y:S01]  /*26e0*/  ISETP.GE.AND P0, PT, R0, UR6, PT ;  /* 0x0000000600007c0c */ /* 0x000fe2000bf06270 */
[----:B------:R-:W-:Y:S01]  /*26f0*/  ULDC UR6, c[0x0][0x288] ;  /* 0x0000a20000067ab9 */ /* 0x000fe20000000800 */
[----:B------:R-:W-:Y:S01]  /*2700*/  IADD3 R4, P1, R12, R4, RZ ;  /* 0x000000040c047210 */ /* 0x000fe20007f3e0ff */
[----:B------:R-:W-:Y:S01]  /*2710*/  IMAD.WIDE R20, R22, 0x40, R66 ;  /* 0x0000004016147825 */ /* 0x000fe200078e0242 */
[----:B------:R-:W-:Y:S02]  /*2720*/  ISETP.GE.OR P0, PT, R12, UR6, P0 ;  /* 0x000000060c007c0c */ /* 0x000fe40008706670 */
[----:B------:R-:W-:Y:S01]  /*2730*/  IADD3.X R5, R13, R5, R3, P1, !PT ;  /* 0x000000050d057210 */ /* 0x000fe20000ffe403 */
[----:B------:R-:W-:-:S04]  /*2740*/  IMAD R7, R21, UR4, RZ ;  /* 0x0000000415077c24 */ /* 0x000fc8000f8e02ff */
[C---:B------:R-:W-:Y:S02]  /*2750*/  IMAD R7, R20.reuse, UR5, R7 ;  /* 0x0000000514077c24 */ /* 0x040fe4000f8e0207 */
[----:B------:R-:W-:-:S04]  /*2760*/  IMAD.WIDE.U32 R78, R20, UR4, R4 ;  /* 0x00000004144e7c25 */ /* 0x000fc8000f8e0004 */
[----:B------:R-:W-:Y:S05]  /*2770*/  @P0 BRA `(.L_x_33) ;  /* 0x0000002800340947 */ /* 0x000fea0003800000 */
[----:B-----5:R-:W-:Y:S01]  /*2780*/  FSETP.NEU.AND P0, PT, R65, RZ, PT ;  /* 0x000000ff4100720b */ /* 0x020fe20003f0d000 */
[----:B------:R-:W-:Y:S01]  /*2790*/  IMAD.IADD R3, R73, 0x1, -R12 ;  /* 0x0000000149037824 */ /* 0x000fe200078e0a0c */
[----:B------:R-:W-:Y:S01]  /*27a0*/  BSSY B0, `(.L_x_33) ;  /* 0x000028a000007945 */ /* 0x000fe20003800000 */
[----:B------:R-:W-:Y:S02]  /*27b0*/  IMAD.IADD R0, R77, 0x1, -R0 ;  /* 0x000000014d007824 */ /* 0x000fe400078e0a00 */
[----:B------:R-:W-:Y:S01]  /*27c0*/  IMAD.IADD R7, R79, 0x1, R7 ;  /* 0x000000014f077824 */ /* 0x000fe200078e0207 */
[----:B------:R-:W-:-:S04]  /*27d0*/  ISETP.GT.AND P1, PT, R3, RZ, PT ;  /* 0x000000ff0300720c */ /* 0x000fc80003f24270 */
[----:B------:R-:W-:-:S03]  /*27e0*/  ISETP.GT.AND P2, PT, R0, RZ, P1 ;  /* 0x000000ff0000720c */ /* 0x000fc60000f44270 */
[----:B------:R-:W-:Y:S10]  /*27f0*/  @!P0 BRA `(.L_x_34) ;  /* 0x0000001c00288947 */ /* 0x000ff40003800000 */
[----:B------:R-:W0:Y:S01]  /*2800*/  LDC.64 R82, c[0x0][0x5b8] ;  /* 0x00016e00ff527b82 */ /* 0x000e220000000a00 */
[----:B------:R-:W-:-:S07]  /*2810*/  ULDC.64 UR4, c[0x0][0x5c0] ;  /* 0x0001700000047ab9 */ /* 0x000fce0000000a00 */
[----:B------:R-:W1:Y:S08]  /*2820*/  LDC.64 R84, c[0x0][0x5b0] ;  /* 0x00016c00ff547b82 */ /* 0x000e700000000a00 */
[----:B------:R-:W2:Y:S01]  /*2830*/  LDC.64 R86, c[0x0][0x5a8] ;  /* 0x00016a00ff567b82 */ /* 0x000ea20000000a00 */
[-C--:B0-----:R-:W-:Y:S02]  /*2840*/  IMAD R6, R9, R82.reuse, RZ ;  /* 0x0000005209067224 */ /* 0x081fe400078e02ff */
[----:B------:R-:W-:-:S04]  /*2850*/  IMAD.WIDE.U32 R4, R19, R82, R68 ;  /* 0x0000005213047225 */ /* 0x000fc800078e0044 */
[----:B------:R-:W-:Y:S01]  /*2860*/  IMAD R79, R19, R83, R6 ;  /* 0x00000053134f7224 */ /* 0x000fe200078e0206 */
[----:B------:R-:W-:Y:S01]  /*2870*/  IADD3 R8, P0, R12, R4, RZ ;  /* 0x000000040c087210 */ /* 0x000fe20007f1e0ff */
[----:B-1----:R-:W-:-:S03]  /*2880*/  IMAD R4, R21, R84, RZ ;  /* 0x0000005415047224 */ /* 0x002fc600078e02ff */
[----:B------:R-:W-:Y:S01]  /*2890*/  IADD3.X R9, R13, R5, R79, P0, !PT ;  /* 0x000000050d097210 */ /* 0x000fe200007fe44f */
[C---:B------:R-:W-:Y:S02]  /*28a0*/  IMAD R83, R20.reuse, R85, R4 ;  /* 0x0000005514537224 */ /* 0x040fe400078e0204 */
[----:B------:R-:W-:-:S04]  /*28b0*/  IMAD.WIDE.U32 R4, R20, R84, R8 ;  /* 0x0000005414047225 */ /* 0x000fc800078e0008 */
[----:B------:R-:W-:Y:S01]  /*28c0*/  IMAD.IADD R5, R5, 0x1, R83 ;  /* 0x0000000105057824 */ /* 0x000fe200078e0253 */
[----:B--2---:R-:W-:-:S04]  /*28d0*/  LEA R10, P0, R4, R86, 0x1 ;  /* 0x00000056040a7211 */ /* 0x004fc800078008ff */
[----:B------:R-:W-:-:S05]  /*28e0*/  LEA.HI.X R11, R4, R87, R5, 0x1, P0 ;  /* 0x00000057040b7211 */ /* 0x000fca00000f0c05 */
[----:B------:R-:W2:Y:S01]  /*28f0*/  @P2 LDG.E.LTC128B.U16 R18, desc[UR36][R10.64] ;  /* 0x000000240a122981 */ /* 0x000ea2000c1e1520 */
[----:B------:R-:W-:Y:S01]  /*2900*/  IMAD.WIDE.U32 R4, R20, R84, R12 ;  /* 0x0000005414047225 */ /* 0x000fe200078e000c */
[----:B------:R-:W-:Y:S02]  /*2910*/  BSSY B1, `(.L_x_35) ;  /* 0x0000015000017945 */ /* 0x000fe40003800000 */
[----:B------:R-:W-:-:S04]  /*2920*/  IADD3 R14, P0, R68, R4, RZ ;  /* 0x00000004440e7210 */ /* 0x000fc80007f1e0ff */
[----:B------:R-:W-:Y:S02]  /*2930*/  IADD3.X R15, R69, R83, R5, P0, !PT ;  /* 0x00000053450f7210 */ /* 0x000fe400007fe405 */
[----:B------:R-:W-:Y:S01]  /*2940*/  LEA R6, P0, R78, UR4, 0x1 ;  /* 0x000000044e067c11 */ /* 0x000fe2000f8008ff */
[----:B------:R-:W-:-:S03]  /*2950*/  IMAD.WIDE.U32 R14, R19, R82, R14 ;  /* 0x00000052130e7225 */ /* 0x000fc600078e000e */
[----:B------:R-:W-:Y:S02]  /*2960*/  LEA.HI.X R7, R78, UR5, R7, 0x1, P0 ;  /* 0x000000054e077c11 */ /* 0x000fe400080f0c07 */
[----:B------:R-:W-:-:S04]  /*2970*/  ISETP.GT.AND P0, PT, R3, 0x1, PT ;  /* 0x000000010300780c */ /* 0x000fc80003f04270 */
[----:B------:R-:W-:Y:S01]  /*2980*/  ISETP.GT.AND P3, PT, R0, RZ, P0 ;  /* 0x000000ff0000720c */ /* 0x000fe20000764270 */
[----:B--2---:R-:W-:-:S05]  /*2990*/  HADD2.F32 R4, -RZ, R18.H0_H0 ;  /* 0x20000012ff047230 */ /* 0x004fca0000004100 */
[----:B------:R-:W-:Y:S01]  /*29a0*/  FMUL R5, R4, R65 ;  /* 0x0000004104057220 */ /* 0x000fe20000400000 */
[----:B------:R-:W-:-:S03]  /*29b0*/  LEA R4, P4, R14, R86, 0x1 ;  /* 0x000000560e047211 */ /* 0x000fc600078808ff */
[----:B------:R-:W-:-:S05]  /*29c0*/  FFMA R5, R56, R64, R5 ;  /* 0x0000004038057223 */ /* 0x000fca0000000005 */
[----:B------:R-:W-:Y:S01]  /*29d0*/  F2FP.F16.F32.PACK_AB R10, RZ, R5 ;  /* 0x00000005ff0a723e */ /* 0x000fe200000000ff */
[----:B------:R-:W-:-:S03]  /*29e0*/  IMAD.IADD R5, R79, 0x1, R15 ;  /* 0x000000014f057824 */ /* 0x000fc600078e020f */
[----:B------:R-:W-:Y:S01]  /*29f0*/  PRMT R11, R10, 0x7610, R11 ;  /* 0x000076100a0b7816 */ /* 0x000fe2000000000b */
[----:B------:R-:W-:Y:S01]  /*2a00*/  IMAD.SHL.U32 R10, R84, 0x8, RZ ;  /* 0x00000008540a7824 */ /* 0x000fe200078e00ff */
[----:B------:R-:W-:-:S03]  /*2a10*/  LEA.HI.X R5, R14, R87, R5, 0x1, P4 ;  /* 0x000000570e057211 */ /* 0x000fc600020f0c05 */
[----:B------:R0:W-:Y:S02]  /*2a20*/  @P2 STG.E.U16 desc[UR36][R6.64], R11 ;  /* 0x0000000b06002986 */ /* 0x0001e4000c101524 */
[----:B0-----:R-:W-:Y:S01]  /*2a30*/  SHF.L.U64.HI R11, R84, 0x3, R85 ;  /* 0x00000003540b7819 */ /* 0x001fe20000010255 */
[----:B------:R-:W-:Y:S06]  /*2a40*/  @!P3 BRA `(.L_x_36) ;  /* 0x000000000004b947 */ /* 0x000fec0003800000 */
[----:B------:R0:W5:Y:S02]  /*2a50*/  LDG.E.LTC128B.U16 R18, desc[UR36][R4.64+0x2] ;  /* 0x0000022404127981 */ /* 0x000164000c1e1520 */
.L_x_36:
[----:B------:R-:W-:Y:S05]  /*2a60*/  BSYNC B1 ;  /* 0x0000000000017941 */ /* 0x000fea0003800000 */
.L_x_35:
[----:B-----5:R-:W-:Y:S01]  /*2a70*/  HADD2.F32 R14, -RZ, R18.H0_H0 ;  /* 0x20000012ff0e7230 */ /* 0x020fe20000004100 */
[----:B------:R-:W-:Y:S01]  /*2a80*/  ISETP.GT.AND P1, PT, R0, 0x8, P1 ;  /* 0x000000080000780c */ /* 0x000fe20000f24270 */
[----:B------:R-:W-:-:S04]  /*2a90*/  IMAD.WIDE.U32 R10, R20, R84, R10 ;  /* 0x00000054140a7225 */ /* 0x000fc800078e000a */
[----:B------:R-:W-:Y:S01]  /*2aa0*/  FMUL R14, R14, R65 ;  /* 0x000000410e0e7220 */ /* 0x000fe20000400000 */
[----:B------:R-:W-:Y:S01]  /*2ab0*/  IMAD.IADD R83, R83, 0x1, R11 ;  /* 0x0000000153537824 */ /* 0x000fe200078e020b */
[----:B------:R-:W-:Y:S02]  /*2ac0*/  IADD3 R8, P2, R8, R10, RZ ;  /* 0x0000000a08087210 */ /* 0x000fe40007f5e0ff */
[----:B------:R-:W-:-:S03]  /*2ad0*/  FFMA R57, R57, R64, R14 ;  /* 0x0000004039397223 */ /* 0x000fc6000000000e */
[----:B------:R-:W-:Y:S01]  /*2ae0*/  IMAD.X R9, R83, 0x1, R9, P2 ;  /* 0x0000000153097824 */ /* 0x000fe200010e0609 */
[C---:B------:R-:W-:Y:S02]  /*2af0*/  LEA R14, P2, R8.reuse, R86, 0x1 ;  /* 0x00000056080e7211 */ /* 0x040fe400078408ff */
[----:B------:R-:W-:Y:S02]  /*2b00*/  F2FP.F16.F32.PACK_AB R57, RZ, R57 ;  /* 0x00000039ff39723e */ /* 0x000fe400000000ff */
[----:B------:R-:W-:-:S03]  /*2b10*/  LEA.HI.X R15, R8, R87, R9, 0x1, P2 ;  /* 0x00000057080f7211 */ /* 0x000fc600010f0c09 */
[----:B------:R1:W-:Y:S04]  /*2b20*/  @P3 STG.E.U16 desc[UR36][R6.64+0x2], R57 ;  /* 0x0000023906003986 */ /* 0x0003e8000c101524 */
[----:B------:R-:W2:Y:S01]  /*2b30*/  @P1 LDG.E.LTC128B.U16 R18, desc[UR36][R14.64] ;  /* 0x000000240e121981 */ /* 0x000ea2000c1e1520 */
[----:B------:R-:W-:Y:S01]  /*2b40*/  IADD3 R12, P2, P3, R68, R10, R12 ;  /* 0x0000000a440c7210 */ /* 0x000fe20007b5e00c */
[----:B------:R-:W-:Y:S01]  /*2b50*/  BSSY B1, `(.L_x_37) ;  /* 0x0000011000017945 */ /* 0x000fe20003800000 */
[C---:B------:R-:W-:Y:S02]  /*2b60*/  SHF.L.U64.HI R11, R70.reuse, 0x1, R71 ;  /* 0x00000001460b7819 */ /* 0x040fe40000010247 */
[----:B------:R-:W-:Y:S02]  /*2b70*/  IADD3.X R13, R69, R83, R13, P2, P3 ;  /* 0x00000053450d7210 */ /* 0x000fe400017e640d */
[----:B------:R-:W-:-:S02]  /*2b80*/  LEA R10, P2, R70, R6, 0x1 ;  /* 0x00000006460a7211 */ /* 0x000fc400078408ff */
[----:B------:R-:W-:Y:S01]  /*2b90*/  ISETP.GT.AND P0, PT, R0, 0x8, P0 ;  /* 0x000000080000780c */ /* 0x000fe20000704270 */
[----:B------:R-:W-:-:S04]  /*2ba0*/  IMAD.WIDE.U32 R12, R19, R82, R12 ;  /* 0x00000052130c7225 */ /* 0x000fc800078e000c */
[----:B------:R-:W-:Y:S02]  /*2bb0*/  IMAD.X R11, R11, 0x1, R7, P2 ;  /* 0x000000010b0b7824 */ /* 0x000fe400010e0607 */
[----:B------:R-:W-:Y:S02]  /*2bc0*/  IMAD.IADD R13, R79, 0x1, R13 ;  /* 0x000000014f0d7824 */ /* 0x000fe400078e020d */
[----:B--2---:R-:W-:-:S05]  /*2bd0*/  HADD2.F32 R8, -RZ, R18.H0_H0 ;  /* 0x20000012ff087230 */ /* 0x004fca0000004100 */
[----:B------:R-:W-:Y:S01]  /*2be0*/  FMUL R9, R8, R65 ;  /* 0x0000004108097220 */ /* 0x000fe20000400000 */
[----:B------:R-:W-:-:S03]  /*2bf0*/  LEA R8, P3, R12, R86, 0x1 ;  /* 0x000000560c087211 */ /* 0x000fc600078608ff */
[----:B------:R-:W-:-:S05]  /*2c00*/  FFMA R9, R58, R64, R9 ;  /* 0x000000403a097223 */ /* 0x000fca0000000009 */
[----:B------:R-:W-:Y:S02]  /*2c10*/  F2FP.F16.F32.PACK_AB R14, RZ, R9 ;  /* 0x00000009ff0e723e */ /* 0x000fe400000000ff */
[----:B------:R-:W-:-:S03]  /*2c20*/  LEA.HI.X R9, R12, R87, R13, 0x1, P3 ;  /* 0x000000570c097211 */ /* 0x000fc600018f0c0d */
[----:B------:R1:W-:Y:S01]  /*2c30*/  @P1 STG.E.U16 desc[UR36][R10.64], R14 ;  /* 0x0000000e0a001986 */ /* 0x0003e2000c101524 */
[----:B------:R-:W-:Y:S05]  /*2c40*/  @!P0 BRA `(.L_x_38) ;  /* 0x0000000000048947 */ /* 0x000fea0003800000 */
[----:B------:R2:W5:Y:S02]  /*2c50*/  LDG.E.LTC128B.U16 R18, desc[UR36][R8.64+0x2] ;  /* 0x0000022408127981 */ /* 0x000564000c1e1520 */
.L_x_38:
[----:B------:R-:W-:Y:S05]  /*2c60*/  BSYNC B1 ;  /* 0x0000000000017941 */ /* 0x000fea0003800000 */
.L_x_37:
[----:B-----5:R-:W-:Y:S01]  /*2c70*/  HADD2.F32 R12, -RZ, R18.H0_H0 ;  /* 0x20000012ff0c7230 */ /* 0x020fe20000004100 */
[----:B------:R-:W-:Y:S01]  /*2c80*/  ISETP.GT.AND P1, PT, R3, 0x8, PT ;  /* 0x000000080300780c */ /* 0x000fe20003f24270 */
[----:B------:R-:W-:Y:S03]  /*2c90*/  BSSY B1, `(.L_x_39) ;  /* 0x0000008000017945 */ /* 0x000fe60003800000 */
[----:B------:R-:W-:Y:S01]  /*2ca0*/  FMUL R12, R12, R65 ;  /* 0x000000410c0c7220 */ /* 0x000fe20000400000 */
[----:B------:R-:W-:-:S03]  /*2cb0*/  ISETP.GT.AND P2, PT, R0, RZ, P1 ;  /* 0x000000ff0000720c */ /* 0x000fc60000f44270 */
[----:B------:R-:W-:-:S05]  /*2cc0*/  FFMA R12, R59, R64, R12 ;  /* 0x000000403b0c7223 */ /* 0x000fca000000000c */
[----:B------:R-:W-:-:S05]  /*2cd0*/  F2FP.F16.F32.PACK_AB R12, RZ, R12 ;  /* 0x0000000cff0c723e */ /* 0x000fca00000000ff */
[----:B------:R3:W-:Y:S01]  /*2ce0*/  @P0 STG.E.U16 desc[UR36][R10.64+0x2], R12 ;  /* 0x0000020c0a000986 */ /* 0x0007e2000c101524 */
[----:B------:R-:W-:Y:S05]  /*2cf0*/  @!P2 BRA `(.L_x_40) ;  /* 0x000000000004a947 */ /* 0x000fea0003800000 */
[----:B------:R4:W5:Y:S02]  /*2d00*/  LDG.E.LTC128B.U16 R18, desc[UR36][R4.64+0x10] ;  /* 0x0000102404127981 */ /* 0x000964000c1e1520 */
.L_x_40:
[----:B------:R-:W-:Y:S05]  /*2d10*/  BSYNC B1 ;  /* 0x0000000000017941 */ /* 0x000fea0003800000 */
.L_x_39:
[----:B---3-5:R-:W-:Y:S01]  /*2d20*/  HADD2.F32 R12, -RZ, R18.H0_H0 ;  /* 0x20000012ff0c7230 */ /* 0x028fe20000004100 */
        /* <DEDUP_REMOVED lines=9> */
.L_x_42:
[----:B------:R-:W-:Y:S05]  /*2dc0*/  BSYNC B1 ;  /* 0x0000000000017941 */ /* 0x000fea0003800000 */
.L_x_41:
[----:B-----5:R-:W-:Y:S01]  /*2dd0*/  HADD2.F32 R12, -RZ, R18.H0_H0 ;  /* 0x20000012ff0c7230 */ /* 0x020fe20000004100 */
[----:B------:R-:W-:Y:S01]  /*2de0*/  ISETP.GT.AND P1, PT, R0, 0x8, P1 ;  /* 0x000000080000780c */ /* 0x000fe20000f24270 */
[----:B------:R-:W-:Y:S03]  /*2df0*/  BSSY B1, `(.L_x_43) ;  /* 0x0000007000017945 */ /* 0x000fe60003800000 */
[----:B------:R-:W-:-:S04]  /*2e00*/  FMUL R12, R12, R65 ;  /* 0x000000410c0c7220 */ /* 0x000fc80000400000 */
[----:B------:R-:W-:-:S05]  /*2e10*/  FFMA R12, R61, R64, R12 ;  /* 0x000000403d0c7223 */ /* 0x000fca000000000c */
[----:B------:R-:W-:-:S05]  /*2e20*/  F2FP.F16.F32.PACK_AB R12, RZ, R12 ;  /* 0x0000000cff0c723e */ /* 0x000fca00000000ff */
[----:B------:R0:W-:Y:S01]  /*2e30*/  @P3 STG.E.U16 desc[UR36][R6.64+0x12], R12 ;  /* 0x0000120c06003986 */ /* 0x0001e2000c101524 */
[----:B------:R-:W-:Y:S05]  /*2e40*/  @!P1 BRA `(.L_x_44) ;  /* 0x0000000000049947 */ /* 0x000fea0003800000 */
[----:B------:R0:W5:Y:S02]  /*2e50*/  LDG.E.LTC128B.U16 R18, desc[UR36][R8.64+0x10] ;  /* 0x0000102408127981 */ /* 0x000164000c1e1520 */
.L_x_44:
[----:B------:R-:W-:Y:S05]  /*2e60*/  BSYNC B1 ;  /* 0x0000000000017941 */ /* 0x000fea0003800000 */
.L_x_43:
[----:B0----5:R-:W-:Y:S01]  /*2e70*/  HADD2.F32 R12, -RZ, R18.H0_H0 ;  /* 0x20000012ff0c7230 */ /* 0x021fe20000004100 */
[----:B------:R-:W-:Y:S01]  /*2e80*/  ISETP.GT.AND P0, PT, R0, 0x8, P0 ;  /* 0x000000080000780c */ /* 0x000fe20000704270 */
[----:B------:R-:W-:Y:S03]  /*2e90*/  BSSY B1, `(.L_x_45) ;  /* 0x0000007000017945 */ /* 0x000fe60003800000 */
[----:B---3--:R-:W-:-:S04]  /*2ea0*/  FMUL R13, R12, R65 ;  /* 0x000000410c0d7220 */ /* 0x008fc80000400000 */
[----:B------:R-:W-:-:S05]  /*2eb0*/  FFMA R13, R62, R64, R13 ;  /* 0x000000403e0d7223 */ /* 0x000fca000000000d */
[----:B------:R-:W-:-:S05]  /*2ec0*/  F2FP.F16.F32.PACK_AB R13, RZ, R13 ;  /* 0x0000000dff0d723e */ /* 0x000fca00000000ff */
[----:B------:R0:W-:Y:S01]  /*2ed0*/  @P1 STG.E.U16 desc[UR36][R10.64+0x10], R13 ;  /* 0x0000100d0a001986 */ /* 0x0001e2000c101524 */
[----:B------:R-:W-:Y:S05]  /*2ee0*/  @!P0 BRA `(.L_x_46) ;  /* 0x0000000000048947 */ /* 0x000fea0003800000 */
[----:B------:R3:W5:Y:S02]  /*2ef0*/  LDG.E.LTC128B.U16 R18, desc[UR36][R8.64+0x12] ;  /* 0x0000122408127981 */ /* 0x000764000c1e1520 */
.L_x_46:
[----:B------:R-:W-:Y:S05]  /*2f00*/  BSYNC B1 ;  /* 0x0000000000017941 */ /* 0x000fea0003800000 */
.L_x_45:
        /* <DEDUP_REMOVED lines=10> */
.L_x_48:
[----:B------:R-:W-:Y:S05]  /*2fb0*/  BSYNC B1 ;  /* 0x0000000000017941 */ /* 0x000fea0003800000 */
.L_x_47:
[----:B0----5:R-:W-:Y:S01]  /*2fc0*/  HADD2.F32 R12, -RZ, R18.H0_H0 ;  /* 0x20000012ff0c7230 */ /* 0x021fe20000004100 */
        /* <DEDUP_REMOVED lines=9> */
.L_x_50:
[----:B------:R-:W-:Y:S05]  /*3060*/  BSYNC B1 ;  /* 0x0000000000017941 */ /* 0x000fea0003800000 */
.L_x_49:
        /* <DEDUP_REMOVED lines=9> */
.L_x_52:
[----:B------:R-:W-:Y:S05]  /*3100*/  BSYNC B1 ;  /* 0x0000000000017941 */ /* 0x000fea0003800000 */
.L_x_51:
[----:B0----5:R-:W-:Y:S01]  /*3110*/  HADD2.F32 R12, -RZ, R18.H0_H0 ;  /* 0x20000012ff0c7230 */ /* 0x021fe20000004100 */
        /* <DEDUP_REMOVED lines=8> */
.L_x_54:
[----:B------:R-:W-:Y:S05]  /*31a0*/  BSYNC B1 ;  /* 0x0000000000017941 */ /* 0x000fea0003800000 */
.L_x_53:
        /* <DEDUP_REMOVED lines=10> */
.L_x_56:
[----:B------:R-:W-:Y:S05]  /*3250*/  BSYNC B1 ;  /* 0x0000000000017941 */ /* 0x000fea0003800000 */
.L_x_55:
        /* <DEDUP_REMOVED lines=10> */
.L_x_58:
[----:B------:R-:W-:Y:S05]  /*3300*/  BSYNC B1 ;  /* 0x0000000000017941 */ /* 0x000fea0003800000 */
.L_x_57:
        /* <DEDUP_REMOVED lines=9> */
.L_x_60:
[----:B------:R-:W-:Y:S05]  /*33a0*/  BSYNC B1 ;  /* 0x0000000000017941 */ /* 0x000fea0003800000 */
.L_x_59:
        /* <DEDUP_REMOVED lines=9> */
.L_x_62:
[----:B------:R-:W-:Y:S05]  /*3440*/  BSYNC B1 ;  /* 0x0000000000017941 */ /* 0x000fea0003800000 */
.L_x_61:
        /* <DEDUP_REMOVED lines=10> */
.L_x_64:
[----:B------:R-:W-:Y:S05]  /*34f0*/  BSYNC B1 ;  /* 0x0000000000017941 */ /* 0x000fea0003800000 */
.L_x_63:
        /* <DEDUP_REMOVED lines=10> */
.L_x_66:
[----:B------:R-:W-:Y:S05]  /*35a0*/  BSYNC B1 ;  /* 0x0000000000017941 */ /* 0x000fea0003800000 */
.L_x_65:
        /* <DEDUP_REMOVED lines=9> */
.L_x_68:
[----:B------:R-:W-:Y:S05]  /*3640*/  BSYNC B1 ;  /* 0x0000000000017941 */ /* 0x000fea0003800000 */
.L_x_67:
        /* <DEDUP_REMOVED lines=9> */
.L_x_70:
[----:B------:R-:W-:Y:S05]  /*36e0*/  BSYNC B1 ;  /* 0x0000000000017941 */ /* 0x000fea0003800000 */
.L_x_69:
        /* <DEDUP_REMOVED lines=10> */
.L_x_72:
[----:B------:R-:W-:Y:S05]  /*3790*/  BSYNC B1 ;  /* 0x0000000000017941 */ /* 0x000fea0003800000 */
.L_x_71:
        /* <DEDUP_REMOVED lines=10> */
.L_x_74:
[----:B------:R-:W-:Y:S05]  /*3840*/  BSYNC B1 ;  /* 0x0000000000017941 */ /* 0x000fea0003800000 */
.L_x_73:
        /* <DEDUP_REMOVED lines=9> */
.L_x_76:
[----:B------:R-:W-:Y:S05]  /*38e0*/  BSYNC B1 ;  /* 0x0000000000017941 */ /* 0x000fea0003800000 */
.L_x_75:
        /* <DEDUP_REMOVED lines=9> */
.L_x_78:
[----:B------:R-:W-:Y:S05]  /*3980*/  BSYNC B1 ;  /* 0x0000000000017941 */ /* 0x000fea0003800000 */
.L_x_77:
        /* <DEDUP_REMOVED lines=10> */
.L_x_80:
[----:B------:R-:W-:Y:S05]  /*3a30*/  BSYNC B1 ;  /* 0x0000000000017941 */ /* 0x000fea0003800000 */
.L_x_79:
        /* <DEDUP_REMOVED lines=10> */
.L_x_82:
[----:B------:R-:W-:Y:S05]  /*3ae0*/  BSYNC B1 ;  /* 0x0000000000017941 */ /* 0x000fea0003800000 */
.L_x_81:
        /* <DEDUP_REMOVED lines=9> */
.L_x_84:
[----:B------:R-:W-:Y:S05]  /*3b80*/  BSYNC B1 ;  /* 0x0000000000017941 */ /* 0x000fea0003800000 */
.L_x_83:
        /* <DEDUP_REMOVED lines=9> */
.L_x_86:
[----:B------:R-:W-:Y:S05]  /*3c20*/  BSYNC B1 ;  /* 0x0000000000017941 */ /* 0x000fea0003800000 */
.L_x_85:
        /* <DEDUP_REMOVED lines=10> */
.L_x_88:
[----:B------:R-:W-:Y:S05]  /*3cd0*/  BSYNC B1 ;  /* 0x0000000000017941 */ /* 0x000fea0003800000 */
.L_x_87:
        /* <DEDUP_REMOVED lines=10> */
.L_x_90:
[----:B------:R-:W-:Y:S05]  /*3d80*/  BSYNC B1 ;  /* 0x0000000000017941 */ /* 0x000fea0003800000 */
.L_x_89:
        /* <DEDUP_REMOVED lines=9> */
.L_x_92:
[----:B------:R-:W-:Y:S05]  /*3e20*/  BSYNC B1 ;  /* 0x0000000000017941 */ /* 0x000fea0003800000 */
.L_x_91:
        /* <DEDUP_REMOVED lines=9> */
.L_x_94:
[----:B------:R-:W-:Y:S05]  /*3ec0*/  BSYNC B1 ;  /* 0x0000000000017941 */ /* 0x000fea0003800000 */
.L_x_93:
        /* <DEDUP_REMOVED lines=10> */
.L_x_96:
[----:B------:R-:W-:Y:S05]  /*3f70*/  BSYNC B1 ;  /* 0x0000000000017941 */ /* 0x000fea0003800000 */
.L_x_95:
        /* <DEDUP_REMOVED lines=10> */
.L_x_98:
[----:B------:R-:W-:Y:S05]  /*4020*/  BSYNC B1 ;  /* 0x0000000000017941 */ /* 0x000fea0003800000 */
.L_x_97:
        /* <DEDUP_REMOVED lines=9> */
.L_x_100:
[----:B------:R-:W-:Y:S05]  /*40c0*/  BSYNC B1 ;  /* 0x0000000000017941 */ /* 0x000fea0003800000 */
.L_x_99:
        /* <DEDUP_REMOVED lines=9> */
.L_x_102:
[----:B------:R-:W-:Y:S05]  /*4160*/  BSYNC B1 ;  /* 0x0000000000017941 */ /* 0x000fea0003800000 */
.L_x_101:
        /* <DEDUP_REMOVED lines=10> */
.L_x_104:
[----:B------:R-:W-:Y:S05]  /*4210*/  BSYNC B1 ;  /* 0x0000000000017941 */ /* 0x000fea0003800000 */
.L_x_103:
        /* <DEDUP_REMOVED lines=10> */
.L_x_106:
[----:B------:R-:W-:Y:S05]  /*42c0*/  BSYNC B1 ;  /* 0x0000000000017941 */ /* 0x000fea0003800000 */
.L_x_105:
[----:B0---45:R-:W-:Y:S01]  /*42d0*/  HADD2.F32 R4, -RZ, R18.H0_H0 ;  /* 0x20000012ff047230 */ /* 0x031fe20000004100 */
        /* <DEDUP_REMOVED lines=8> */
.L_x_108:
[----:B------:R-:W-:Y:S05]  /*4360*/  BSYNC B1 ;  /* 0x0000000000017941 */ /* 0x000fea0003800000 */
.L_x_107:
[----:B0----5:R-:W-:Y:S01]  /*4370*/  HADD2.F32 R4, -RZ, R18.H0_H0 ;  /* 0x20000012ff047230 */ /* 0x021fe20000004100 */
[----:B------:R-:W-:Y:S01]  /*4380*/  ISETP.GT.AND P0, PT, R0, 0x8, P0 ;  /* 0x000000080000780c */ /* 0x000fe20000704270 */
[----:B------:R-:W-:Y:S01]  /*4390*/  @P1 IMAD.MOV.U32 R5, RZ, RZ, R11 ;  /* 0x000000ffff051224 */ /* 0x000fe200078e000b */
[----:B------:R-:W-:Y:S02]  /*43a0*/  BSSY B1, `(.L_x_109) ;  /* 0x0000008000017945 */ /* 0x000fe40003800000 */
[----:B------:R-:W-:Y:S01]  /*43b0*/  FMUL R3, R4, R65 ;  /* 0x0000004104037220 */ /* 0x000fe20000400000 */
[----:B------:R-:W-:-:S03]  /*43c0*/  @P1 IMAD.MOV.U32 R4, RZ, RZ, R10 ;  /* 0x000000ffff041224 */ /* 0x000fc600078e000a */
[----:B------:R-:W-:-:S05]  /*43d0*/  FFMA R3, R30, R64, R3 ;  /* 0x000000401e037223 */ /* 0x000fca0000000003 */
[----:B------:R-:W-:-:S05]  /*43e0*/  F2FP.F16.F32.PACK_AB R3, RZ, R3 ;  /* 0x00000003ff03723e */ /* 0x000fca00000000ff */
[----:B------:R0:W-:Y:S01]  /*43f0*/  @P1 STG.E.U16 desc[UR36][R4.64+0x90], R3 ;  /* 0x0000900304001986 */ /* 0x0001e2000c101524 */
[----:B------:R-:W-:Y:S05]  /*4400*/  @!P0 BRA `(.L_x_110) ;  /* 0x0000000000048947 */ /* 0x000fea0003800000 */
[----:B------:R0:W5:Y:S02]  /*4410*/  LDG.E.LTC128B.U16 R18, desc[UR36][R8.64+0x92] ;  /* 0x0000922408127981 */ /* 0x000164000c1e1520 */
.L_x_110:
[----:B------:R-:W-:Y:S05]  /*4420*/  BSYNC B1 ;  /* 0x0000000000017941 */ /* 0x000fea0003800000 */
.L_x_109:
[----:B------:R-:W-:Y:S05]  /*4430*/  @!P0 BRA `(.L_x_111) ;  /* 0x0000000c00008947 */ /* 0x000fea0003800000 */
[----:B-----5:R-:W-:-:S05]  /*4440*/  HADD2.F32 R18, -RZ, R18.H0_H0 ;  /* 0x20000012ff127230 */ /* 0x020fca0000004100 */
[----:B------:R-:W-:-:S04]  /*4450*/  FMUL R18, R18, R65 ;  /* 0x0000004112127220 */ /* 0x000fc80000400000 */
[----:B------:R-:W-:-:S05]  /*4460*/  FFMA R18, R31, R64, R18 ;  /* 0x000000401f127223 */ /* 0x000fca0000000012 */
[----:B------:R-:W-:-:S05]  /*4470*/  F2FP.F16.F32.PACK_AB R18, RZ, R18 ;  /* 0x00000012ff12723e */ /* 0x000fca00000000ff */
[----:B------:R0:W-:Y:S01]  /*4480*/  STG.E.U16 desc[UR36][R10.64+0x92], R18 ;  /* 0x000092120a007986 */ /* 0x0001e2000c101524 */
[----:B------:R-:W-:Y:S05]  /*4490*/  BRA `(.L_x_111) ;  /* 0x0000000800e87947 */ /* 0x000fea0003800000 */
.L_x_34:
[----:B------:R-:W-:Y:S01]  /*44a0*/  ULDC.64 UR4, c[0x0][0x5c0] ;  /* 0x0001700000047ab9 */ /* 0x000fe20000000a00 */
[----:B------:R-:W-:Y:S01]  /*44b0*/  ISETP.GT.AND P3, PT, R3, 0x1, PT ;  /* 0x000000010300780c */ /* 0x000fe20003f64270 */
[-C--:B------:R-:W-:Y:S01]  /*44c0*/  FMUL R56, R56, R64.reuse ;  /* 0x0000004038387220 */ /* 0x080fe20000400000 */
[----:B------:R-:W-:Y:S01]  /*44d0*/  LEA R4, P0, R78, UR4, 0x1 ;  /* 0x000000044e047c11 */ /* 0x000fe2000f8008ff */
[-C--:B------:R-:W-:Y:S01]  /*44e0*/  FMUL R57, R57, R64.reuse ;  /* 0x0000004039397220 */ /* 0x080fe20000400000 */
[----:B------:R-:W-:Y:S01]  /*44f0*/  ISETP.GT.AND P1, PT, R0, 0x8, P1 ;  /* 0x000000080000780c */ /* 0x000fe20000f24270 */
[-C--:B------:R-:W-:Y:S01]  /*4500*/  FMUL R58, R58, R64.reuse ;  /* 0x000000403a3a7220 */ /* 0x080fe20000400000 */
[----:B------:R-:W-:Y:S01]  /*4510*/  LEA.HI.X R5, R78, UR5, R7, 0x1, P0 ;  /* 0x000000054e057c11 */ /* 0x000fe200080f0c07 */
[-C--:B------:R-:W-:Y:S01]  /*4520*/  FMUL R59, R59, R64.reuse ;  /* 0x000000403b3b7220 */ /* 0x080fe20000400000 */
[----:B------:R-:W-:Y:S01]  /*4530*/  ISETP.GT.AND P0, PT, R0, RZ, P3 ;  /* 0x000000ff0000720c */ /* 0x000fe20001f04270 */
[----:B------:R-:W-:Y:S01]  /*4540*/  FMUL R60, R60, R64 ;  /* 0x000000403c3c7220 */ /* 0x000fe20000400000 */
[----:B------:R-:W-:Y:S01]  /*4550*/  F2FP.F16.F32.PACK_AB R56, RZ, R56 ;  /* 0x00000038ff38723e */ /* 0x000fe200000000ff */
[-C--:B------:R-:W-:Y:S01]  /*4560*/  FMUL R61, R61, R64.reuse ;  /* 0x000000403d3d7220 */ /* 0x080fe20000400000 */
[----:B------:R-:W-:Y:S01]  /*4570*/  F2FP.F16.F32.PACK_AB R57, RZ, R57 ;  /* 0x00000039ff39723e */ /* 0x000fe200000000ff */
[-C--:B------:R-:W-:Y:S01]  /*4580*/  FMUL R62, R62, R64.reuse ;  /* 0x000000403e3e7220 */ /* 0x080fe20000400000 */
[----:B------:R-:W-:Y:S01]  /*4590*/  ISETP.GT.AND P3, PT, R0, 0x8, P3 ;  /* 0x000000080000780c */ /* 0x000fe20001f64270 */
[----:B------:R-:W-:Y:S01]  /*45a0*/  @P2 STG.E.U16 desc[UR36][R4.64], R56 ;  /* 0x0000003804002986 */ /* 0x000fe2000c101524 */
[----:B------:R-:W-:Y:S01]  /*45b0*/  ISETP.GT.AND P2, PT, R3, 0x8, PT ;  /* 0x000000080300780c */ /* 0x000fe20003f44270 */
[-C--:B------:R-:W-:Y:S01]  /*45c0*/  FMUL R63, R63, R64.reuse ;  /* 0x000000403f3f7220 */ /* 0x080fe20000400000 */
[----:B------:R-:W-:Y:S01]  /*45d0*/  SHF.L.U64.HI R7, R70, 0x1, R71 ;  /* 0x0000000146077819 */ /* 0x000fe20000010247 */
[----:B------:R-:W-:Y:S01]  /*45e0*/  FMUL R48, R48, R64 ;  /* 0x0000004030307220 */ /* 0x000fe20000400000 */
[----:B------:R-:W-:Y:S01]  /*45f0*/  LEA R6, P4, R70, R4, 0x1 ;  /* 0x0000000446067211 */ /* 0x000fe200078808ff */
[----:B------:R-:W-:Y:S01]  /*4600*/  @P0 STG.E.U16 desc[UR36][R4.64+0x2], R57 ;  /* 0x0000023904000986 */ /* 0x000fe2000c101524 */
[----:B------:R-:W-:Y:S01]  /*4610*/  ISETP.GT.AND P5, PT, R0, RZ, P2 ;  /* 0x000000ff0000720c */ /* 0x000fe200017a4270 */
[----:B------:R-:W-:Y:S01]  /*4620*/  FMUL R49, R49, R64 ;  /* 0x0000004031317220 */ /* 0x000fe20000400000 */
[----:B------:R-:W-:Y:S01]  /*4630*/  ISETP.GT.AND P0, PT, R3, 0x9, PT ;  /* 0x000000090300780c */ /* 0x000fe20003f04270 */
[----:B------:R-:W-:Y:S01]  /*4640*/  IMAD.X R7, R7, 0x1, R5, P4 ;  /* 0x0000000107077824 */ /* 0x000fe200020e0605 */
[----:B------:R-:W-:Y:S01]  /*4650*/  F2FP.F16.F32.PACK_AB R58, RZ, R58 ;  /* 0x0000003aff3a723e */ /* 0x000fe200000000ff */
[-C--:B------:R-:W-:Y:S01]  /*4660*/  FMUL R50, R50, R64.reuse ;  /* 0x0000004032327220 */ /* 0x080fe20000400000 */
[----:B------:R-:W-:Y:S01]  /*4670*/  F2FP.F16.F32.PACK_AB R59, RZ, R59 ;  /* 0x0000003bff3b723e */ /* 0x000fe200000000ff */
[----:B------:R-:W-:Y:S01]  /*4680*/  FMUL R51, R51, R64 ;  /* 0x0000004033337220 */ /* 0x000fe20000400000 */
[----:B------:R-:W-:Y:S01]  /*4690*/  ISETP.GT.AND P4, PT, R0, RZ, P0 ;  /* 0x000000ff0000720c */ /* 0x000fe20000784270 */
[----:B------:R-:W-:Y:S01]  /*46a0*/  @P1 STG.E.U16 desc[UR36][R6.64], R58 ;  /* 0x0000003a06001986 */ /* 0x000fe2000c101524 */
[----:B------:R-:W-:Y:S01]  /*46b0*/  F2FP.F16.F32.PACK_AB R60, RZ, R60 ;  /* 0x0000003cff3c723e */ /* 0x000fe200000000ff */
[-C--:B------:R-:W-:Y:S01]  /*46c0*/  FMUL R52, R52, R64.reuse ;  /* 0x0000004034347220 */ /* 0x080fe20000400000 */
[C---:B------:R-:W-:Y:S01]  /*46d0*/  ISETP.GT.AND P1, PT, R0.reuse, 0x8, P2 ;  /* 0x000000080000780c */ /* 0x040fe20001724270 */
[----:B------:R-:W-:Y:S01]  /*46e0*/  @P3 STG.E.U16 desc[UR36][R6.64+0x2], R59 ;  /* 0x0000023b06003986 */ /* 0x000fe2000c101524 */
[----:B------:R-:W-:Y:S01]  /*46f0*/  ISETP.GT.AND P2, PT, R3, 0x10, PT ;  /* 0x000000100300780c */ /* 0x000fe20003f44270 */
[-C--:B------:R-:W-:Y:S01]  /*4700*/  FMUL R53, R53, R64.reuse ;  /* 0x0000004035357220 */ /* 0x080fe20000400000 */
[----:B------:R-:W-:Y:S01]  /*4710*/  ISETP.GT.AND P3, PT, R0, 0x8, P0 ;  /* 0x000000080000780c */ /* 0x000fe20000764270 */
[----:B------:R-:W-:Y:S01]  /*4720*/  @P5 STG.E.U16 desc[UR36][R4.64+0x10], R60 ;  /* 0x0000103c04005986 */ /* 0x000fe2000c101524 */
[----:B------:R-:W-:Y:S01]  /*4730*/  F2FP.F16.F32.PACK_AB R61, RZ, R61 ;  /* 0x0000003dff3d723e */ /* 0x000fe200000000ff */
[-C--:B------:R-:W-:Y:S01]  /*4740*/  FMUL R54, R54, R64.reuse ;  /* 0x0000004036367220 */ /* 0x080fe20000400000 */
[----:B------:R-:W-:Y:S01]  /*4750*/  ISETP.GT.AND P5, PT, R0, RZ, P2 ;  /* 0x000000ff0000720c */ /* 0x000fe200017a4270 */
[----:B------:R-:W-:Y:S01]  /*4760*/  FMUL R55, R55, R64 ;  /* 0x0000004037377220 */ /* 0x000fe20000400000 */
[----:B------:R-:W-:Y:S01]  /*4770*/  ISETP.GT.AND P0, PT, R3, 0x11, PT ;  /* 0x000000110300780c */ /* 0x000fe20003f04270 */
[----:B------:R-:W-:Y:S01]  /*4780*/  @P4 STG.E.U16 desc[UR36][R4.64+0x12], R61 ;  /* 0x0000123d04004986 */ /* 0x000fe2000c101524 */
        /* <DEDUP_REMOVED lines=72> */
[----:B------:R-:W-:Y:S01]  /*4c10*/  F2FP.F16.F32.PACK_AB R45, RZ, R45 ;  /* 0x0000002dff2d723e */ /* 0x000fe200000000ff */
[----:B------:R-:W-:Y:S01]  /*4c20*/  @P5 STG.E.U16 desc[UR36][R4.64+0x50], R44 ;  /* 0x0000502c04005986 */ /* 0x000fe2000c101524 */
[----:B------:R-:W-:Y:S01]  /*4c30*/  ISETP.GT.AND P0, PT, R0, 0x8, P0 ;  /* 0x000000080000780c */ /* 0x000fe20000704270 */
[-C--:B------:R-:W-:Y:S01]  /*4c40*/  FMUL R30, R30, R64.reuse ;  /* 0x000000401e1e7220 */ /* 0x080fe20000400000 */
[----:B------:R-:W-:Y:S01]  /*4c50*/  ISETP.GT.AND P5, PT, R0, RZ, P3 ;  /* 0x000000ff0000720c */ /* 0x000fe20001fa4270 */
[----:B------:R-:W-:Y:S01]  /*4c60*/  @P4 STG.E.U16 desc[UR36][R4.64+0x52], R45 ;  /* 0x0000522d04004986 */ /* 0x000fe2000c101524 */
[----:B------:R-:W-:Y:S01]  /*4c70*/  ISETP.GT.AND P1, PT, R3, 0x31, PT ;  /* 0x000000310300780c */ /* 0x000fe20003f24270 */
[----:B------:R-:W-:Y:S01]  /*4c80*/  FMUL R31, R31, R64 ;  /* 0x000000401f1f7220 */ /* 0x000fe20000400000 */
[----:B------:R-:W-:-:S02]  /*4c90*/  F2FP.F16.F32.PACK_AB R46, RZ, R46 ;  /* 0x0000002eff2e723e */ /* 0x000fc400000000ff */
[C---:B------:R-:W-:Y:S02]  /*4ca0*/  ISETP.GT.AND P4, PT, R0.reuse, RZ, P1 ;  /* 0x000000ff0000720c */ /* 0x040fe40000f84270 */
[----:B------:R-:W-:Y:S01]  /*4cb0*/  F2FP.F16.F32.PACK_AB R47, RZ, R47 ;  /* 0x0000002fff2f723e */ /* 0x000fe200000000ff */
[----:B------:R-:W-:Y:S01]  /*4cc0*/  @P2 STG.E.U16 desc[UR36][R6.64+0x50], R46 ;  /* 0x0000502e06002986 */ /* 0x000fe2000c101524 */
[----:B------:R-:W-:Y:S02]  /*4cd0*/  F2FP.F16.F32.PACK_AB R32, RZ, R32 ;  /* 0x00000020ff20723e */ /* 0x000fe400000000ff */
[----:B------:R-:W-:Y:S01]  /*4ce0*/  F2FP.F16.F32.PACK_AB R33, RZ, R33 ;  /* 0x00000021ff21723e */ /* 0x000fe200000000ff */
[----:B------:R-:W-:Y:S01]  /*4cf0*/  @P0 STG.E.U16 desc[UR36][R6.64+0x52], R47 ;  /* 0x0000522f06000986 */ /* 0x000fe2000c101524 */
[C---:B------:R-:W-:Y:S02]  /*4d00*/  ISETP.GT.AND P0, PT, R0.reuse, 0x8, P3 ;  /* 0x000000080000780c */ /* 0x040fe40001f04270 */
[----:B------:R-:W-:Y:S01]  /*4d10*/  F2FP.F16.F32.PACK_AB R34, RZ, R34 ;  /* 0x00000022ff22723e */ /* 0x000fe200000000ff */
[----:B------:R-:W-:Y:S01]  /*4d20*/  @P5 STG.E.U16 desc[UR36][R4.64+0x60], R32 ;  /* 0x0000602004005986 */ /* 0x000fe2000c101524 */
[----:B------:R-:W-:-:S02]  /*4d30*/  ISETP.GT.AND P5, PT, R0, 0x8, P1 ;  /* 0x000000080000780c */ /* 0x000fc40000fa4270 */
[C---:B------:R-:W-:Y:S01]  /*4d40*/  ISETP.GT.AND P1, PT, R3.reuse, 0x39, PT ;  /* 0x000000390300780c */ /* 0x040fe20003f24270 */
[----:B------:R-:W-:Y:S01]  /*4d50*/  @P4 STG.E.U16 desc[UR36][R4.64+0x62], R33 ;  /* 0x0000622104004986 */ /* 0x000fe2000c101524 */
[----:B------:R-:W-:Y:S02]  /*4d60*/  ISETP.GT.AND P4, PT, R3, 0x38, PT ;  /* 0x000000380300780c */ /* 0x000fe40003f84270 */
[----:B------:R-:W-:Y:S02]  /*4d70*/  F2FP.F16.F32.PACK_AB R35, RZ, R35 ;  /* 0x00000023ff23723e */ /* 0x000fe400000000ff */
[C---:B------:R-:W-:Y:S01]  /*4d80*/  ISETP.GT.AND P2, PT, R0.reuse, RZ, P4 ;  /* 0x000000ff0000720c */ /* 0x040fe20002744270 */
[----:B------:R-:W-:Y:S01]  /*4d90*/  @P0 STG.E.U16 desc[UR36][R6.64+0x60], R34 ;  /* 0x0000602206000986 */ /* 0x000fe2000c101524 */
[C---:B------:R-:W-:Y:S02]  /*4da0*/  ISETP.GT.AND P3, PT, R0.reuse, RZ, P1 ;  /* 0x000000ff0000720c */ /* 0x040fe40000f64270 */
[C---:B------:R-:W-:Y:S01]  /*4db0*/  ISETP.GT.AND P4, PT, R0.reuse, 0x8, P4 ;  /* 0x000000080000780c */ /* 0x040fe20002784270 */
[----:B------:R-:W-:Y:S01]  /*4dc0*/  @P5 STG.E.U16 desc[UR36][R6.64+0x62], R35 ;  /* 0x0000622306005986 */ /* 0x000fe2000c101524 */
[----:B------:R-:W-:-:S02]  /*4dd0*/  ISETP.GT.AND P5, PT, R0, 0x8, P1 ;  /* 0x000000080000780c */ /* 0x000fc40000fa4270 */
[----:B------:R-:W-:Y:S02]  /*4de0*/  F2FP.F16.F32.PACK_AB R36, RZ, R36 ;  /* 0x00000024ff24723e */ /* 0x000fe400000000ff */
[----:B------:R-:W-:Y:S02]  /*4df0*/  F2FP.F16.F32.PACK_AB R37, RZ, R37 ;  /* 0x00000025ff25723e */ /* 0x000fe400000000ff */
[----:B------:R-:W-:Y:S01]  /*4e00*/  F2FP.F16.F32.PACK_AB R38, RZ, R38 ;  /* 0x00000026ff26723e */ /* 0x000fe200000000ff */
[----:B------:R-:W-:Y:S01]  /*4e10*/  @P2 STG.E.U16 desc[UR36][R4.64+0x70], R36 ;  /* 0x0000702404002986 */ /* 0x000fe2000c101524 */
[----:B------:R-:W-:Y:S02]  /*4e20*/  F2FP.F16.F32.PACK_AB R39, RZ, R39 ;  /* 0x00000027ff27723e */ /* 0x000fe400000000ff */
[C---:B------:R-:W-:Y:S01]  /*4e30*/  ISETP.GT.AND P2, PT, R3.reuse, 0x41, PT ;  /* 0x000000410300780c */ /* 0x040fe20003f44270 */
[----:B------:R-:W-:Y:S01]  /*4e40*/  @P3 STG.E.U16 desc[UR36][R4.64+0x72], R37 ;  /* 0x0000722504003986 */ /* 0x000fe2000c101524 */
[----:B------:R-:W-:-:S02]  /*4e50*/  ISETP.GT.AND P3, PT, R3, 0x40, PT ;  /* 0x000000400300780c */ /* 0x000fc40003f64270 */
[----:B------:R-:W-:Y:S01]  /*4e60*/  F2FP.F16.F32.PACK_AB R24, RZ, R24 ;  /* 0x00000018ff18723e */ /* 0x000fe200000000ff */
[----:B------:R-:W-:Y:S01]  /*4e70*/  @P4 STG.E.U16 desc[UR36][R6.64+0x70], R38 ;  /* 0x0000702606004986 */ /* 0x000fe2000c101524 */
[C---:B------:R-:W-:Y:S02]  /*4e80*/  ISETP.GT.AND P4, PT, R0.reuse, RZ, P2 ;  /* 0x000000ff0000720c */ /* 0x040fe40001784270 */
[----:B------:R-:W-:Y:S01]  /*4e90*/  F2FP.F16.F32.PACK_AB R25, RZ, R25 ;  /* 0x00000019ff19723e */ /* 0x000fe200000000ff */
[----:B------:R-:W-:Y:S01]  /*4ea0*/  @P5 STG.E.U16 desc[UR36][R6.64+0x72], R39 ;  /* 0x0000722706005986 */ /* 0x000fe2000c101524 */
[----:B------:R-:W-:Y:S02]  /*4eb0*/  ISETP.GT.AND P5, PT, R0, RZ, P3 ;  /* 0x000000ff0000720c */ /* 0x000fe40001fa4270 */
[C---:B------:R-:W-:Y:S02]  /*4ec0*/  ISETP.GT.AND P1, PT, R3.reuse, 0x48, PT ;  /* 0x000000480300780c */ /* 0x040fe40003f24270 */
[----:B------:R-:W-:-:S02]  /*4ed0*/  ISETP.GT.AND P0, PT, R3, 0x49, PT ;  /* 0x000000490300780c */ /* 0x000fc40003f04270 */
[C---:B------:R-:W-:Y:S02]  /*4ee0*/  ISETP.GT.AND P3, PT, R0.reuse, 0x8, P3 ;  /* 0x000000080000780c */ /* 0x040fe40001f64270 */
[C---:B------:R-:W-:Y:S02]  /*4ef0*/  ISETP.GT.AND P2, PT, R0.reuse, 0x8, P2 ;  /* 0x000000080000780c */ /* 0x040fe40001744270 */
[----:B------:R-:W-:Y:S02]  /*4f00*/  F2FP.F16.F32.PACK_AB R26, RZ, R26 ;  /* 0x0000001aff1a723e */ /* 0x000fe400000000ff */
[----:B------:R-:W-:Y:S01]  /*4f10*/  F2FP.F16.F32.PACK_AB R27, RZ, R27 ;  /* 0x0000001bff1b723e */ /* 0x000fe200000000ff */
[----:B------:R-:W-:Y:S01]  /*4f20*/  @P5 STG.E.U16 desc[UR36][R4.64+0x80], R24 ;  /* 0x0000801804005986 */ /* 0x000fe2000c101524 */
[C---:B------:R-:W-:Y:S02]  /*4f30*/  ISETP.GT.AND P5, PT, R0.reuse, RZ, P0 ;  /* 0x000000ff0000720c */ /* 0x040fe400007a4270 */
[C---:B------:R-:W-:Y:S01]  /*4f40*/  ISETP.GT.AND P0, PT, R0.reuse, 0x8, P0 ;  /* 0x000000080000780c */ /* 0x040fe20000704270 */
[----:B------:R-:W-:Y:S01]  /*4f50*/  @P4 STG.E.U16 desc[UR36][R4.64+0x82], R25 ;  /* 0x0000821904004986 */ /* 0x000fe2000c101524 */
[----:B------:R-:W-:-:S02]  /*4f60*/  ISETP.GT.AND P4, PT, R0, RZ, P1 ;  /* 0x000000ff0000720c */ /* 0x000fc40000f84270 */
[----:B------:R-:W-:Y:S01]  /*4f70*/  ISETP.GT.AND P1, PT, R0, 0x8, P1 ;  /* 0x000000080000780c */ /* 0x000fe20000f24270 */
[----:B------:R-:W-:Y:S01]  /*4f80*/  @P3 STG.E.U16 desc[UR36][R6.64+0x80], R26 ;  /* 0x0000801a06003986 */ /* 0x000fe2000c101524 */
[----:B------:R-:W-:Y:S02]  /*4f90*/  F2FP.F16.F32.PACK_AB R28, RZ, R28 ;  /* 0x0000001cff1c723e */ /* 0x000fe400000000ff */
[----:B------:R-:W-:Y:S01]  /*4fa0*/  F2FP.F16.F32.PACK_AB R29, RZ, R29 ;  /* 0x0000001dff1d723e */ /* 0x000fe200000000ff */
[----:B------:R-:W-:Y:S01]  /*4fb0*/  @P2 STG.E.U16 desc[UR36][R6.64+0x82], R27 ;  /* 0x0000821b06002986 */ /* 0x000fe2000c101524 */
[----:B------:R-:W-:Y:S02]  /*4fc0*/  F2FP.F16.F32.PACK_AB R30, RZ, R30 ;  /* 0x0000001eff1e723e */ /* 0x000fe400000000ff */
[----:B------:R-:W-:-:S03]  /*4fd0*/  F2FP.F16.F32.PACK_AB R31, RZ, R31 ;  /* 0x0000001fff1f723e */ /* 0x000fc600000000ff */
[----:B------:R-:W-:Y:S04]  /*4fe0*/  @P4 STG.E.U16 desc[UR36][R4.64+0x90], R28 ;  /* 0x0000901c04004986 */ /* 0x000fe8000c101524 */
[----:B------:R0:W-:Y:S02]  /*4ff0*/  @P5 STG.E.U16 desc[UR36][R4.64+0x92], R29 ;  /* 0x0000921d04005986 */ /* 0x0001e4000c101524 */
[----:B0-----:R-:W-:Y:S02]  /*5000*/  @P1 IMAD.MOV.U32 R4, RZ, RZ, R6 ;  /* 0x000000ffff041224 */ /* 0x001fe400078e0006 */
[----:B------:R-:W-:-:S05]  /*5010*/  @P1 IMAD.MOV.U32 R5, RZ, RZ, R7 ;  /* 0x000000ffff051224 */ /* 0x000fca00078e0007 */
[----:B------:R0:W-:Y:S04]  /*5020*/  @P1 STG.E.U16 desc[UR36][R4.64+0x90], R30 ;  /* 0x0000901e04001986 */ /* 0x0001e8000c101524 */
[----:B------:R0:W-:Y:S02]  /*5030*/  @P0 STG.E.U16 desc[UR36][R6.64+0x92], R31 ;  /* 0x0000921f06000986 */ /* 0x0001e4000c101524 */
.L_x_111:
[----:B------:R-:W-:Y:S05]  /*5040*/  BSYNC B0 ;  /* 0x0000000000007941 */ /* 0x000fea0003800000 */
.L_x_33:
[----:B0-----:R-:W2:Y:S01]  /*5050*/  LDL.64 R4, [R1] ;  /* 0x0000000001047983 */ /* 0x001ea20000100a00 */
[----:B------:R-:W-:Y:S01]  /*5060*/  ULDC.64 UR4, c[0x0][0x650] ;  /* 0x0001940000047ab9 */ /* 0x000fe20000000a00 */
[----:B------:R-:W-:Y:S02]  /*5070*/  IMAD.U32 R0, RZ, RZ, UR44 ;  /* 0x0000002cff007e24 */ /* 0x000fe4000f8e00ff */
[----:B------:R-:W-:Y:S02]  /*5080*/  IMAD.MOV.U32 R22, RZ, RZ, -0x1 ;  /* 0xffffffffff167424 */ /* 0x000fe400078e00ff */
[----:B------:R0:W-:Y:S01]  /*5090*/  SYNCS.ARRIVE.TRANS64.A1T0 RZ, [R0+UR48], RZ ;  /* 0x000000ff00ff79a7 */ /* 0x0001e20008100030 */
[----:B-----5:R-:W-:Y:S02]  /*50a0*/  IMAD.MOV.U32 R18, RZ, RZ, -0x1 ;  /* 0xffffffffff127424 */ /* 0x020fe400078e00ff */
[----:B------:R-:W-:Y:S01]  /*50b0*/  IMAD.MOV.U32 R19, RZ, RZ, -0x1 ;  /* 0xffffffffff137424 */ /* 0x000fe200078e00ff */
[----:B0-----:R-:W-:-:S02]  /*50c0*/  PRMT R0, RZ, 0x7610, R0 ;  /* 0x00007610ff007816 */ /* 0x001fc40000000000 */
[----:B--2---:R-:W-:-:S05]  /*50d0*/  LEA R16, P0, R4, R16, 0x1 ;  /* 0x0000001004107211 */ /* 0x004fca00078008ff */
[----:B------:R-:W-:Y:S01]  /*50e0*/  IMAD.X R17, R74, 0x1, R17, P0 ;  /* 0x000000014a117824 */ /* 0x000fe200000e0611 */
[----:B------:R-:W-:-:S04]  /*50f0*/  ISETP.GE.U32.AND P0, PT, R16, UR4, PT ;  /* 0x0000000410007c0c */ /* 0x000fc8000bf06070 */
[----:B------:R-:W-:-:S13]  /*5100*/  ISETP.GE.U32.AND.EX P0, PT, R17, UR5, PT, P0 ;  /* 0x0000000511007c0c */ /* 0x000fda000bf06100 */
[----:B------:R-:W-:Y:S05]  /*5110*/  @P0 BRA `(.L_x_112) ;  /* 0x00000004004c0947 */ /* 0x000fea0003800000 */
[----:B-1----:R-:W0:Y:S01]  /*5120*/  LDC.64 R10, c[0x0][0x628] ;  /* 0x00018a00ff0a7b82 */ /* 0x002e220000000a00 */
[----:B------:R-:W1:Y:S01]  /*5130*/  S2R R12, SR_CTAID.X ;  /* 0x00000000000c7919 */ /* 0x000e620000002500 */
[----:B---34-:R-:W-:Y:S02]  /*5140*/  IMAD.MOV.U32 R8, RZ, RZ, R16 ;  /* 0x000000ffff087224 */ /* 0x018fe400078e0010 */
[----:B------:R-:W-:Y:S01]  /*5150*/  IMAD.MOV.U32 R9, RZ, RZ, R17 ;  /* 0x000000ffff097224 */ /* 0x000fe200078e0011 */
[----:B------:R-:W2:Y:S03]  /*5160*/  S2R R18, SR_CTAID.Y ;  /* 0x0000000000127919 */ /* 0x000ea60000002600 */
[----:B------:R-:W3:Y:S08]  /*5170*/  LDC R0, c[0x0][0x630] ;  /* 0x00018c00ff007b82 */ /* 0x000ef00000000800 */
[----:B------:R-:W4:Y:S01]  /*5180*/  LDC.64 R14, c[0x0][0x620] ;  /* 0x00018800ff0e7b82 */ /* 0x000f220000000a00 */
[----:B0-----:R-:W-:-:S04]  /*5190*/  ISETP.NE.U32.AND P0, PT, R10, RZ, PT ;  /* 0x000000ff0a00720c */ /* 0x001fc80003f05070 */
[----:B------:R-:W-:-:S13]  /*51a0*/  ISETP.NE.AND.EX P0, PT, R11, RZ, PT, P0 ;  /* 0x000000ff0b00720c */ /* 0x000fda0003f05300 */
[----:B-1234-:R-:W-:Y:S05]  /*51b0*/  @!P0 BRA `(.L_x_113) ;  /* 0x0000000000288947 */ /* 0x01efea0003800000 */
[----:B------:R-:W0:Y:S02]  /*51c0*/  LDC R3, c[0x0][0x634] ;  /* 0x00018d00ff037b82 */ /* 0x000e240000000800 */
[----:B0-----:R-:W-:-:S05]  /*51d0*/  IADD3 R3, P0, R16, R3, RZ ;  /* 0x0000000310037210 */ /* 0x001fca0007f1e0ff */
        /* <DEDUP_REMOVED lines=8> */
.L_x_113:
[-CC-:B------:R-:W-:Y:S01]  /*5260*/  SHF.R.U64 R19, R8, R0.reuse, R9.reuse ;  /* 0x0000000008137219 */ /* 0x180fe20000001209 */
[----:B------:R-:W0:Y:S01]  /*5270*/  LDC.64 R24, c[0x0][0x640] ;  /* 0x00019000ff187b82 */ /* 0x000e220000000a00 */
[----:B------:R-:W-:Y:S01]  /*5280*/  SHF.R.U32.HI R0, RZ, R0, R9 ;  /* 0x00000000ff007219 */ /* 0x000fe20000011609 */
[----:B------:R-:W-:Y:S01]  /*5290*/  ULDC UR4, c[0x0][0x150] ;  /* 0x0000540000047ab9 */ /* 0x000fe20000000800 */
[----:B------:R-:W-:Y:S02]  /*52a0*/  IADD3 R3, P0, RZ, -R19, RZ ;  /* 0x80000013ff037210 */ /* 0x000fe40007f1e0ff */
[----:B------:R-:W-:-:S03]  /*52b0*/  I2FP.F32.U32 R7, R12 ;  /* 0x0000000c00077245 */ /* 0x000fc60000201000 */
[----:B------:R-:W1:Y:S01]  /*52c0*/  LDC R6, c[0x0][0x618] ;  /* 0x00018600ff067b82 */ /* 0x000e620000000800 */
[----:B------:R-:W-:Y:S02]  /*52d0*/  IMAD.X R5, RZ, RZ, ~R0, P0 ;  /* 0x000000ffff057224 */ /* 0x000fe400000e0e00 */
[----:B------:R-:W-:Y:S01]  /*52e0*/  FMUL R7, R7, UR4 ;  /* 0x0000000407077c20 */ /* 0x000fe20008400000 */
[----:B------:R-:W-:Y:S01]  /*52f0*/  ULDC UR4, c[0x0][0x154] ;  /* 0x0000550000047ab9 */ /* 0x000fe20000000800 */
[-C--:B------:R-:W-:Y:S02]  /*5300*/  IMAD R0, R5, R14.reuse, RZ ;  /* 0x0000000e05007224 */ /* 0x080fe400078e02ff */
[C---:B------:R-:W-:Y:S01]  /*5310*/  IMAD.WIDE.U32 R4, R3.reuse, R14, R16 ;  /* 0x0000000e03047225 */ /* 0x040fe200078e0010 */
[----:B------:R-:W2:Y:S01]  /*5320*/  LDC R8, c[0x0][0x608] ;  /* 0x00018200ff087b82 */ /* 0x000ea20000000800 */
[----:B------:R-:W3:Y:S02]  /*5330*/  F2I.U32.TRUNC.NTZ R7, R7 ;  /* 0x0000000700077305 */ /* 0x000ee4000020f000 */
[----:B------:R-:W-:Y:S01]  /*5340*/  IMAD R3, R3, R15, R0 ;  /* 0x0000000f03037224 */ /* 0x000fe200078e0200 */
[----:B------:R-:W-:-:S03]  /*5350*/  I2FP.F32.U32 R0, R18 ;  /* 0x0000001200007245 */ /* 0x000fc60000201000 */
[----:B------:R-:W-:Y:S01]  /*5360*/  IMAD.IADD R3, R5, 0x1, R3 ;  /* 0x0000000105037824 */ /* 0x000fe200078e0203 */
[----:B------:R-:W4:Y:S01]  /*5370*/  LDC R11, c[0x0][0x658] ;  /* 0x00019600ff0b7b82 */ /* 0x000f220000000800 */
[----:B0-----:R-:W-:-:S04]  /*5380*/  ISETP.NE.U32.AND P0, PT, R24, RZ, PT ;  /* 0x000000ff1800720c */ /* 0x001fc80003f05070 */
[----:B------:R-:W-:-:S03]  /*5390*/  ISETP.NE.AND.EX P0, PT, R25, RZ, PT, P0 ;  /* 0x000000ff1900720c */ /* 0x000fc60003f05300 */
[----:B------:R-:W0:Y:S01]  /*53a0*/  LDC R9, c[0x0][0x144] ;  /* 0x00005100ff097b82 */ /* 0x000e220000000800 */
[-C--:B-1----:R-:W-:Y:S01]  /*53b0*/  SHF.R.U64 R10, R4, R6.reuse, R3 ;  /* 0x00000006040a7219 */ /* 0x082fe20000001203 */
[----:B---3--:R-:W-:Y:S01]  /*53c0*/  IMAD.MOV R7, RZ, RZ, -R7 ;  /* 0x000000ffff077224 */ /* 0x008fe200078e0a07 */
[----:B------:R-:W-:Y:S01]  /*53d0*/  SHF.R.U32.HI R3, RZ, R6, R3 ;  /* 0x00000006ff037219 */ /* 0x000fe20000011603 */
[----:B------:R-:W-:-:S04]  /*53e0*/  FMUL R6, R0, UR4 ;  /* 0x0000000400067c20 */ /* 0x000fc80008400000 */
[----:B------:R-:W1:Y:S01]  /*53f0*/  LDC R21, c[0x0][0x148] ;  /* 0x00005200ff157b82 */ /* 0x000e620000000800 */
[----:B------:R3:W0:Y:S01]  /*5400*/  F2I.U32.TRUNC.NTZ R14, R6 ;  /* 0x00000006000e7305 */ /* 0x000622000020f000 */
[-CC-:B--2---:R-:W-:Y:S02]  /*5410*/  SHF.R.U64 R13, R10, R8.reuse, R3.reuse ;  /* 0x000000080a0d7219 */ /* 0x184fe40000001203 */
[----:B------:R-:W-:-:S04]  /*5420*/  SHF.R.U32.HI R0, RZ, R8, R3 ;  /* 0x00000008ff007219 */ /* 0x000fc80000011603 */
[----:B------:R-:W2:Y:S01]  /*5430*/  LDC R20, c[0x0][0x648] ;  /* 0x00019200ff147b82 */ /* 0x000ea20000000800 */
[-CC-:B----4-:R-:W-:Y:S02]  /*5440*/  SHF.R.U64 R15, R13, R11.reuse, R0.reuse ;  /* 0x0000000b0d0f7219 */ /* 0x190fe40000001200 */
[----:B------:R-:W-:-:S03]  /*5450*/  SHF.R.U32.HI R5, RZ, R11, R0 ;  /* 0x0000000bff057219 */ /* 0x000fc60000011600 */
[----:B------:R-:W-:Y:S02]  /*5460*/  IMAD.MOV.U32 R4, RZ, RZ, R15 ;  /* 0x000000ffff047224 */ /* 0x000fe400078e000f */
[----:B------:R-:W4:Y:S01]  /*5470*/  LDC R26, c[0x0][0x638] ;  /* 0x00018e00ff1a7b82 */ /* 0x000f220000000800 */
[----:B0-----:R-:W-:-:S07]  /*5480*/  IMAD R22, R9, R7, R12 ;  /* 0x0000000709167224 */ /* 0x001fce00078e020c */
[----:B------:R-:W0:Y:S08]  /*5490*/  LDC R27, c[0x0][0x610] ;  /* 0x00018400ff1b7b82 */ /* 0x000e300000000800 */
[----:B------:R-:W0:Y:S01]  /*54a0*/  LDC R28, c[0x0][0x600] ;  /* 0x00018000ff1c7b82 */ /* 0x000e220000000800 */
[----:B-123--:R-:W-:Y:S05]  /*54b0*/  @!P0 BRA `(.L_x_114) ;  /* 0x0000000000288947 */ /* 0x00efea0003800000 */
[----:B------:R-:W1:Y:S02]  /*54c0*/  LDC R0, c[0x0][0x64c] ;  /* 0x00019300ff007b82 */ /* 0x000e640000000800 */
[----:B-1----:R-:W-:-:S05]  /*54d0*/  IADD3 R3, P0, R15, R0, RZ ;  /* 0x000000000f037210 */ /* 0x002fca0007f1e0ff */
        /* <DEDUP_REMOVED lines=8> */
.L_x_114:
[----:B------:R-:W-:Y:S01]  /*5560*/  ISETP.NE.AND P0, PT, R2, 0x1, PT ;  /* 0x000000010200780c */ /* 0x000fe20003f05270 */
[----:B------:R-:W-:Y:S01]  /*5570*/  IMAD.MOV R14, RZ, RZ, -R14 ;  /* 0x000000ffff0e7224 */ /* 0x000fe200078e0a0e */
[----:B------:R-:W-:Y:S02]  /*5580*/  SHF.R.U64 R0, R4, R20, R5 ;  /* 0x0000001404007219 */ /* 0x000fe40000001205 */
[----:B------:R-:W-:Y:S02]  /*5590*/  LOP3.LUT R3, R13, R76, RZ, 0xc0, !PT ;  /* 0x0000004c0d037212 */ /* 0x000fe400078ec0ff */
[----:B------:R-:W-:Y:S01]  /*55a0*/  LOP3.LUT R5, R10, R75, RZ, 0xc0, !PT ;  /* 0x0000004b0a057212 */ /* 0x000fe200078ec0ff */
[----:B------:R-:W-:Y:S02]  /*55b0*/  IMAD.MOV R4, RZ, RZ, -R0 ;  /* 0x000000ffff047224 */ /* 0x000fe400078e0a00 */
[----:B------:R-:W-:Y:S02]  /*55c0*/  IMAD R3, R72, R0, R3 ;  /* 0x0000000048037224 */ /* 0x000fe400078e0203 */
[----:B----4-:R-:W-:-:S02]  /*55d0*/  IMAD R0, R4, R26, R15 ;  /* 0x0000001a04007224 */ /* 0x010fc400078e020f */
[----:B------:R-:W-:Y:S02]  /*55e0*/  @P0 IMAD R22, R21, R14, R18 ;  /* 0x0000000e15160224 */ /* 0x000fe400078e0212 */
[----:B------:R-:W-:Y:S02]  /*55f0*/  IMAD.MOV.U32 R4, RZ, RZ, 0x1 ;  /* 0x00000001ff047424 */ /* 0x000fe400078e00ff */
[----:B0-----:R-:W-:Y:S02]  /*5600*/  IMAD R22, R3, R27, R22 ;  /* 0x0000001b03167224 */ /* 0x001fe400078e0216 */
[----:B------:R-:W-:Y:S01]  /*5610*/  IMAD R3, R0, R28, R5 ;  /* 0x0000001c00037224 */ /* 0x000fe200078e0205 */
[----:B------:R-:W-:-:S04]  /*5620*/  PRMT R0, R4, 0x7610, R0 ;  /* 0x0000761004007816 */ /* 0x000fc80000000000 */
[----:B------:R-:W-:Y:S02]  /*5630*/  SEL R18, R3, R22, !P0 ;  /* 0x0000001603127207 */ /* 0x000fe40004000000 */
[----:B------:R-:W-:-:S07]  /*5640*/  SEL R22, R22, R3, !P0 ;  /* 0x0000000316167207 */ /* 0x000fce0004000000 */
.L_x_112:
[----:B------:R-:W-:Y:S01]  /*5650*/  LOP3.LUT P0, RZ, R0, 0xff, RZ, 0xc0, !PT ;  /* 0x000000ff00ff7812 */ /* 0x000fe2000780c0ff */
[----:B------:R-:W-:Y:S01]  /*5660*/  UIMAD.WIDE.U32 UR4, UR38, 0x51eb851f, URZ ;  /* 0x51eb851f260478a5 */ /* 0x000fe2000f8e003f */
[----:B------:R-:W-:-:S03]  /*5670*/  LOP3.LUT R81, R81, 0x1, RZ, 0x3c, !PT ;  /* 0x0000000151517812 */ /* 0x000fc600078e3cff */
[----:B------:R-:W-:-:S04]  /*5680*/  USHF.R.U32.HI UR4, URZ, 0x4, UR5 ;  /* 0x000000043f047899 */ /* 0x000fc80008011605 */
[----:B------:R-:W-:-:S04]  /*5690*/  UIMAD UR38, UR4, -0x32, UR38 ;  /* 0xffffffce042678a4 */ /* 0x000fc8000f8e0226 */
[----:B------:R-:W-:Y:S08]  /*56a0*/  @P0 BRA `(.L_x_115) ;  /* 0xffffffc400380947 */ /* 0x000ff0000383ffff */
[----:B------:R-:W-:Y:S05]  /*56b0*/  EXIT ;  /* 0x000000000000794d */ /* 0x000fea0003800000 */
.L_x_14:
[----:B------:R-:W-:-:S08]  /*56c0*/  ISETP.NE.AND P0, PT, R14, RZ, PT ;  /* 0x000000ff0e00720c */ /* 0x000fd00003f05270 */
[----:B0-----:R-:W0:-:S00]  /*56d0*/  USETMAXREG.DEALLOC.CTAPOOL 0x28 ;  /* 0x00000028000079c8 */ /* 0x001e0000080e0500 */
[----:B------:R-:W-:Y:S05]  /*56e0*/  @P0 EXIT ;  /* 0x000000000000094d */ /* 0x000fea0003800000 */
[----:B0-----:R-:W-:Y:S01]  /*56f0*/  LOP3.LUT P0, RZ, R3, 0xff, RZ, 0xc0, !PT ;  /* 0x000000ff03ff7812 */ /* 0x001fe2000780c0ff */
[----:B------:R-:W-:Y:S02]  /*5700*/  IMAD.MOV.U32 R3, RZ, RZ, 0x1 ;  /* 0x00000001ff037424 */ /* 0x000fe400078e00ff */
[----:B------:R-:W-:-:S10]  /*5710*/  IMAD.MOV.U32 R8, RZ, RZ, RZ ;  /* 0x000000ffff087224 */ /* 0x000fd400078e00ff */
[----:B------:R-:W-:Y:S05]  /*5720*/  @!P0 BRA `(.L_x_116) ;  /* 0x0000000c000c8947 */ /* 0x000fea0003800000 */
[----:B------:R-:W-:Y:S01]  /*5730*/  LOP3.LUT P0, RZ, R4, 0x1f, RZ, 0xc0, !PT ;  /* 0x0000001f04ff7812 */ /* 0x000fe2000780c0ff */
[----:B------:R-:W-:Y:S01]  /*5740*/  ULDC UR5, c[0x0][0x658] ;  /* 0x0001960000057ab9 */ /* 0x000fe20000000800 */
[----:B------:R-:W-:Y:S01]  /*5750*/  UMOV UR6, 0xffffffff ;  /* 0xffffffff00067882 */ /* 0x000fe20000000000 */
[----:B------:R-:W-:Y:S01]  /*5760*/  BSSY B0, `(.L_x_116) ;  /* 0x00000bf000007945 */ /* 0x000fe20003800000 */
[----:B------:R-:W-:Y:S01]  /*5770*/  USHF.L.U32 UR6, UR6, UR5, URZ ;  /* 0x0000000506067299 */ /* 0x000fe2000800063f */
[C---:B------:R-:W-:Y:S01]  /*5780*/  ISETP.NE.AND P2, PT, R5.reuse, RZ, PT ;  /* 0x000000ff0500720c */ /* 0x040fe20003f45270 */
[----:B------:R-:W-:Y:S01]  /*5790*/  IMAD.MOV.U32 R10, RZ, RZ, 0x1 ;  /* 0x00000001ff0a7424 */ /* 0x000fe200078e00ff */
[----:B------:R-:W-:Y:S01]  /*57a0*/  ISETP.NE.OR P0, PT, R5, RZ, !P0 ;  /* 0x000000ff0500720c */ /* 0x000fe20004705670 */
[----:B------:R-:W-:Y:S01]  /*57b0*/  IMAD.MOV.U32 R3, RZ, RZ, 0x1 ;  /* 0x00000001ff037424 */ /* 0x000fe200078e00ff */
[----:B------:R-:W-:Y:S01]  /*57c0*/  LOP3.LUT R9, R23, 0x2, RZ, 0xfc, !PT ;  /* 0x0000000217097812 */ /* 0x000fe200078efcff */
[----:B------:R-:W-:Y:S01]  /*57d0*/  IMAD.MOV.U32 R8, RZ, RZ, RZ ;  /* 0x000000ffff087224 */ /* 0x000fe200078e00ff */
[----:B------:R-:W-:Y:S01]  /*57e0*/  ULDC UR4, c[0x0][0x600] ;  /* 0x0001800000047ab9 */ /* 0x000fe20000000800 */
[----:B------:R-:W-:Y:S01]  /*57f0*/  UMOV UR7, 0x1 ;  /* 0x0000000100077882 */ /* 0x000fe20000000000 */
[----:B------:R-:W-:-:S02]  /*5800*/  UIADD3 UR19, UR40, 0x1, URZ ;  /* 0x0000000128137890 */ /* 0x000fc4000fffe03f */
[----:B------:R-:W-:Y:S02]  /*5810*/  UIADD3 UR15, UR4, -0x1, URZ ;  /* 0xffffffff040f7890 */ /* 0x000fe4000fffe03f */
[----:B------:R-:W-:Y:S02]  /*5820*/  USHF.L.U32 UR17, UR7, UR5, URZ ;  /* 0x0000000507117299 */ /* 0x000fe4000800063f */
[----:B------:R-:W-:Y:S01]  /*5830*/  ULOP3.LUT UR16, URZ, UR6, URZ, 0x33, !UPT ;  /* 0x000000063f107292 */ /* 0x000fe2000f8e333f */
[----:B------:R-:W-:-:S11]  /*5840*/  ULDC.64 UR20, c[0x0][0x198] ;  /* 0x0000660000147ab9 */ /* 0x000fd60000000a00 */
.L_x_128:
[----:B------:R-:W-:-:S03]  /*5850*/  UMOV UR4, 0xffffffff ;  /* 0xffffffff00047882 */ /* 0x000fc60000000000 */
[----:B------:R-:W-:Y:S05]  /*5860*/  BRA.DIV UR4, `(.L_x_117) ;  /* 0x0000002a04507947 */ /* 0x000fea000b800000 */
[----:B------:R-:W-:-:S13]  /*5870*/  ELECT P6, URZ, PT ;  /* 0x00000000003f782f */ /* 0x000fda00038c0000 */
.L_x_187:
[----:B------:R-:W0:Y:S01]  /*5880*/  LDC R4, c[0x0][0x28c] ;  /* 0x0000a300ff047b82 */ /* 0x000e220000000800 */
[----:B------:R-:W-:Y:S01]  /*5890*/  BSSY B1, `(.L_x_118) ;  /* 0x0000037000017945 */ /* 0x000fe20003800000 */
[----:B0-----:R-:W-:-:S13]  /*58a0*/  ISETP.LT.OR P6, PT, R4, 0x1, !P6 ;  /* 0x000000010400780c */ /* 0x001fda00077c1670 */
[----:B------:R-:W-:Y:S05]  /*58b0*/  @P6 BRA `(.L_x_119) ;  /* 0x0000000000d06947 */ /* 0x000fea0003800000 */
[----:B------:R-:W-:Y:S02]  /*58c0*/  IMAD R18, R18, 0x50, RZ ;  /* 0x0000005012127824 */ /* 0x000fe400078e02ff */
[----:B------:R-:W-:Y:S02]  /*58d0*/  IMAD.SHL.U32 R22, R22, 0x40, RZ ;  /* 0x0000004016167824 */ /* 0x000fe400078e00ff */
[----:B------:R-:W-:Y:S02]  /*58e0*/  IMAD.MOV.U32 R13, RZ, RZ, RZ ;  /* 0x000000ffff0d7224 */ /* 0x000fe400078e00ff */
[----:B------:R-:W-:Y:S02]  /*58f0*/  IMAD.U32 R14, RZ, RZ, UR19 ;  /* 0x00000013ff0e7e24 */ /* 0x000fe4000f8e00ff */
[----:B------:R-:W-:Y:S02]  /*5900*/  IMAD.MOV.U32 R4, RZ, RZ, R3 ;  /* 0x000000ffff047224 */ /* 0x000fe400078e0003 */
[----:B------:R-:W-:-:S07]  /*5910*/  IMAD.MOV.U32 R5, RZ, RZ, R8 ;  /* 0x000000ffff057224 */ /* 0x000fce00078e0008 */
.L_x_123:
[----:B------:R-:W0:Y:S01]  /*5920*/  S2R R7, SR_CgaCtaId ;  /* 0x0000000000077919 */ /* 0x000e220000008800 */
[----:B------:R-:W-:-:S04]  /*5930*/  MOV R6, 0x400 ;  /* 0x0000040000067802 */ /* 0x000fc80000000f00 */
[----:B0-----:R-:W-:Y:S02]  /*5940*/  LEA R12, R7, R6, 0x18 ;  /* 0x00000006070c7211 */ /* 0x001fe400078ec0ff */
[----:B------:R-:W-:Y:S01]  /*5950*/  SHF.L.U32 R6, R4, 0x1f, RZ ;  /* 0x0000001f04067819 */ /* 0x000fe200000006ff */
[----:B------:R-:W0:Y:S02]  /*5960*/  @!P2 LDC R7, c[0x0][0x500] ;  /* 0x00014000ff07ab82 */ /* 0x000e240000000800 */
[----:B------:R-:W-:-:S04]  /*5970*/  IMAD R11, R5, 0x8, R12 ;  /* 0x00000008050b7824 */ /* 0x000fc800078e020c */
[----:B------:R-:W1:Y:S02]  /*5980*/  SYNCS.PHASECHK.TRANS64.TRYWAIT P1, [R11+URZ+0x190], R6 ;  /* 0x000190060b0075a7 */ /* 0x000e64000802017f */
[----:B-1----:R-:W-:Y:S05]  /*5990*/  @!P1 BRA `(.L_x_120) ;  /* 0x0000002800249947 */ /* 0x002fea0003800000 */
.L_x_188:
[----:B-1----:R-:W-:Y:S01]  /*59a0*/  PRMT R6, R9, 0x9910, RZ ;  /* 0x0000991009067816 */ /* 0x002fe200000000ff */
[----:B0-----:R0:W-:Y:S03]  /*59b0*/  @!P2 SYNCS.ARRIVE.TRANS64 RZ, [R11+URZ], R7 ;  /* 0x000000070bffa9a7 */ /* 0x0011e6000800003f */
[----:B------:R-:W-:-:S13]  /*59c0*/  ISETP.NE.AND P1, PT, R6, 0x2, PT ;  /* 0x000000020600780c */ /* 0x000fda0003f25270 */
[----:B0-----:R-:W-:Y:S05]  /*59d0*/  @P1 BRA `(.L_x_121) ;  /* 0x0000000000041947 */ /* 0x001fea0003800000 */
[----:B------:R-:W-:Y:S01]  /*59e0*/  BPT.TRAP 0x1 ;  /* 0x000000040000795c */ /* 0x000fe20000300000 */
.L_x_121:
[----:B------:R-:W-:Y:S05]  /*59f0*/  @P0 BRA `(.L_x_122) ;  /* 0x0000000000040947 */ /* 0x000fea0003800000 */
[----:B------:R-:W-:Y:S01]  /*5a00*/  BPT.TRAP 0x1 ;  /* 0x000000040000795c */ /* 0x000fe20000300000 */
.L_x_122:
[--C-:B------:R-:W-:Y:S01]  /*5a10*/  IMAD R6, R5, 0x800, R12.reuse ;  /* 0x0000080005067824 */ /* 0x100fe200078e020c */
[----:B------:R-:W-:Y:S01]  /*5a20*/  R2UR UR9, R11 ;  /* 0x000000000b0972ca */ /* 0x000fe200000e0000 */
[C---:B------:R-:W-:Y:S01]  /*5a30*/  IMAD R12, R5.reuse, 0xa00, R12 ;  /* 0x00000a00050c7824 */ /* 0x040fe200078e020c */
[----:B------:R-:W-:Y:S01]  /*5a40*/  UIADD3 UR4, UP0, UR20, 0xf0, URZ ;  /* 0x000000f014047890 */ /* 0x000fe2000ff1e03f */
[----:B------:R-:W-:Y:S01]  /*5a50*/  VIADD R14, R14, 0xffffffff ;  /* 0xffffffff0e0e7836 */ /* 0x000fe20000000000 */
[----:B------:R-:W-:Y:S01]  /*5a60*/  R2UR UR5, R6 ;  /* 0x00000000060572ca */ /* 0x000fe200000e0000 */
[----:B------:R-:W-:Y:S01]  /*5a70*/  UIADD3 UR22, UP1, UR20, 0x1f0, URZ ;  /* 0x000001f014167890 */ /* 0x000fe2000ff3e03f */
[----:B------:R-:W-:Y:S01]  /*5a80*/  R2UR UR8, R12 ;  /* 0x000000000c0872ca */ /* 0x000fe200000e0000 */
[----:B------:R-:W-:Y:S01]  /*5a90*/  VIADD R5, R5, 0x1 ;  /* 0x0000000105057836 */ /* 0x000fe20000000000 */
[----:B------:R-:W-:Y:S01]  /*5aa0*/  R2UR UR11, R22 ;  /* 0x00000000160b72ca */ /* 0x000fe200000e0000 */
[----:B------:R-:W-:Y:S01]  /*5ab0*/  UIADD3.X UR23, URZ, UR21, URZ, UP1, !UPT ;  /* 0x000000153f177290 */ /* 0x000fe20008ffe43f */
[----:B------:R-:W-:Y:S01]  /*5ac0*/  R2UR UR10, R13 ;  /* 0x000000000d0a72ca */ /* 0x000fe200000e0000 */
[----:B------:R-:W-:Y:S01]  /*5ad0*/  UMOV UR6, 0x0 ;  /* 0x0000000000067882 */ /* 0x000fe20000000000 */
[----:B------:R-:W-:Y:S01]  /*5ae0*/  R2UR UR12, R19 ;  /* 0x00000000130c72ca */ /* 0x000fe200000e0000 */
[----:B------:R-:W-:Y:S01]  /*5af0*/  UMOV UR7, 0x10000000 ;  /* 0x1000000000077882 */ /* 0x000fe20000000000 */
[----:B------:R-:W-:Y:S01]  /*5b00*/  R2UR UR18, R18 ;  /* 0x00000000121272ca */ /* 0x000fe200000e0000 */
[----:B------:R-:W-:Y:S01]  /*5b10*/  VIADD R13, R13, 0x10 ;  /* 0x000000100d0d7836 */ /* 0x000fe20000000000 */
[----:B------:R-:W-:Y:S01]  /*5b20*/  ISETP.GT.AND P3, PT, R14, 0x1, PT ;  /* 0x000000010e00780c */ /* 0x000fe20003f64270 */
[----:B------:R-:W-:Y:S01]  /*5b30*/  UIADD3 UR13, UR5, 0x400, URZ ;  /* 0x00000400050d7890 */ /* 0x000fe2000fffe03f */
[----:B------:R-:W-:Y:S01]  /*5b40*/  ISETP.NE.AND P1, PT, R5, 0x32, PT ;  /* 0x000000320500780c */ /* 0x000fe20003f25270 */
[----:B------:R-:W-:-:S02]  /*5b50*/  UIADD3.X UR5, URZ, UR21, URZ, UP0, !UPT ;  /* 0x000000153f057290 */ /* 0x000fc400087fe43f */
[----:B------:R-:W-:Y:S01]  /*5b60*/  UIADD3 UR14, UR8, 0x19400, URZ ;  /* 0x00019400080e7890 */ /* 0x000fe2000fffe03f */
[----:B------:R-:W-:Y:S02]  /*5b70*/  SEL R7, RZ, 0x1, P1 ;  /* 0x00000001ff077807 */ /* 0x000fe40000800000 */
[----:B------:R-:W-:Y:S01]  /*5b80*/  UMOV UR8, UR13 ;  /* 0x0000000d00087c82 */ /* 0x000fe20008000000 */
[----:B------:R-:W-:Y:S02]  /*5b90*/  SEL R5, R5, RZ, P1 ;  /* 0x000000ff05057207 */ /* 0x000fe40000800000 */
[----:B------:R-:W-:Y:S01]  /*5ba0*/  LOP3.LUT R4, R4, R7, RZ, 0x3c, !PT ;  /* 0x0000000704047212 */ /* 0x000fe200078e3cff */
[----:B------:R0:W-:Y:S02]  /*5bb0*/  UTMALDG.3D [UR8], [UR4], desc[UR6] ;  /* 0x00000608040075b4 */ /* 0x0001e40008011000 */
[----:B0-----:R-:W-:Y:S01]  /*5bc0*/  UMOV UR8, UR14 ;  /* 0x0000000e00087c82 */ /* 0x001fe20008000000 */
[----:B------:R-:W-:-:S02]  /*5bd0*/  UMOV UR11, UR18 ;  /* 0x00000012000b7c82 */ /* 0x000fc40008000000 */
[----:B------:R0:W-:Y:S02]  /*5be0*/  UTMALDG.3D [UR8], [UR22], desc[UR6] ;  /* 0x00000608160075b4 */ /* 0x0001e40008011000 */
[----:B0-----:R-:W-:Y:S05]  /*5bf0*/  @P3 BRA `(.L_x_123) ;  /* 0xfffffffc00483947 */ /* 0x001fea000383ffff */
.L_x_119:
[----:B------:R-:W-:Y:S05]  /*5c00*/  BSYNC B1 ;  /* 0x0000000000017941 */ /* 0x000fea0003800000 */
.L_x_118:
[----:B------:R-:W2:Y:S01]  /*5c10*/  LDL.64 R20, [R1] ;  /* 0x0000000001147983 */ /* 0x000ea20000100a00 */
[----:B------:R-:W-:Y:S01]  /*5c20*/  LOP3.LUT P4, RZ, R10, 0xff, RZ, 0xc0, !PT ;  /* 0x000000ff0aff7812 */ /* 0x000fe2000788c0ff */
[----:B------:R-:W-:Y:S01]  /*5c30*/  VIADD R7, R8, UR40 ;  /* 0x0000002808077c36 */ /* 0x000fe20008000000 */
[----:B------:R-:W-:Y:S01]  /*5c40*/  ULDC.64 UR4, c[0x0][0x650] ;  /* 0x0001940000047ab9 */ /* 0x000fe20000000a00 */
[----:B------:R-:W-:Y:S01]  /*5c50*/  IMAD.U32 R8, RZ, RZ, UR40 ;  /* 0x00000028ff087e24 */ /* 0x000fe2000f8e00ff */
[----:B------:R-:W-:Y:S01]  /*5c60*/  UISETP.GE.U32.AND UP0, UPT, UR40, 0x32, UPT ;  /* 0x000000322800788c */ /* 0x000fe2000bf06070 */
[----:B------:R-:W-:Y:S01]  /*5c70*/  BSSY B1, `(.L_x_124) ;  /* 0x000006b000017945 */ /* 0x000fe20003800000 */
[----:B------:R-:W-:Y:S01]  /*5c80*/  ISETP.GT.U32.AND P1, PT, R7, 0x31, PT ;  /* 0x000000310700780c */ /* 0x000fe20003f24070 */
[----:B------:R-:W-:Y:S01]  /*5c90*/  IMAD.MOV.U32 R22, RZ, RZ, -0x1 ;  /* 0xffffffffff167424 */ /* 0x000fe200078e00ff */
[----:B------:R-:W-:Y:S01]  /*5ca0*/  PRMT R10, RZ, 0x7610, R10 ;  /* 0x00007610ff0a7816 */ /* 0x000fe2000000000a */
[----:B------:R-:W-:Y:S01]  /*5cb0*/  IMAD.MOV.U32 R18, RZ, RZ, -0x1 ;  /* 0xffffffffff127424 */ /* 0x000fe200078e00ff */
[----:B------:R-:W-:Y:S01]  /*5cc0*/  ISETP.LT.U32.AND P1, PT, R8, 0x32, P1 ;  /* 0x000000320800780c */ /* 0x000fe20000f21070 */
[----:B------:R-:W-:Y:S01]  /*5cd0*/  IMAD.MOV.U32 R19, RZ, RZ, -0x1 ;  /* 0xffffffffff137424 */ /* 0x000fe200078e00ff */
[----:B------:R-:W-:Y:S01]  /*5ce0*/  PLOP3.LUT P3, PT, PT, PT, UP0, 0x80, 0x0 ;  /* 0x000000000000781c */ /* 0x000fe20003f6f008 */
[----:B------:R-:W0:Y:S01]  /*5cf0*/  @P4 S2R R5, SR_CgaCtaId ;  /* 0x0000000000054919 */ /* 0x000e220000008800 */
[----:B------:R-:W-:-:S04]  /*5d00*/  @P4 MOV R4, 0x400 ;  /* 0x0000040000044802 */ /* 0x000fc80000000f00 */
[----:B0-----:R-:W-:Y:S01]  /*5d10*/  @P4 LEA R6, R5, R4, 0x18 ;  /* 0x0000000405064211 */ /* 0x001fe200078ec0ff */
[----:B------:R-:W-:Y:S01]  /*5d20*/  IMAD.WIDE.U32 R4, R7, 0x51eb851f, RZ ;  /* 0x51eb851f07047825 */ /* 0x000fe200078e00ff */
[----:B------:R-:W-:Y:S02]  /*5d30*/  SEL R4, RZ, 0x1, !P1 ;  /* 0x00000001ff047807 */ /* 0x000fe40004800000 */
[----:B------:R0:W-:Y:S02]  /*5d40*/  @P4 SYNCS.ARRIVE.TRANS64.A1T0 RZ, [R6+URZ+0x358], RZ ;  /* 0x000358ff06ff49a7 */ /* 0x0001e4000810003f */
[----:B------:R-:W-:Y:S02]  /*5d50*/  LOP3.LUT R3, R3, R4, RZ, 0x3c, !PT ;  /* 0x0000000403037212 */ /* 0x000fe400078e3cff */
[----:B------:R-:W-:Y:S02]  /*5d60*/  PRMT R4, RZ, 0x7610, R4 ;  /* 0x00007610ff047816 */ /* 0x000fe40000000004 */
[----:B0-----:R-:W-:-:S04]  /*5d70*/  SHF.R.U32.HI R6, RZ, 0x4, R5 ;  /* 0x00000004ff067819 */ /* 0x001fc80000011605 */
[----:B------:R-:W-:Y:S01]  /*5d80*/  @P3 LOP3.LUT R3, R3, 0x1, R6, 0x78, !PT ;  /* 0x0000000103033812 */ /* 0x000fe200078e7806 */
[----:B------:R-:W-:Y:S01]  /*5d90*/  IMAD R8, R6, -0x32, R7 ;  /* 0xffffffce06087824 */ /* 0x000fe200078e0207 */
[----:B--2---:R-:W-:-:S04]  /*5da0*/  IADD3 R16, P4, R16, R20, RZ ;  /* 0x0000001410107210 */ /* 0x004fc80007f9e0ff */
[----:B------:R-:W-:Y:S01]  /*5db0*/  ISETP.GE.U32.AND P1, PT, R16, UR4, PT ;  /* 0x0000000410007c0c */ /* 0x000fe2000bf26070 */
[----:B------:R-:W-:-:S05]  /*5dc0*/  IMAD.X R17, R17, 0x1, R0, P4 ;  /* 0x0000000111117824 */ /* 0x000fca00020e0600 */
[----:B------:R-:W-:-:S13]  /*5dd0*/  ISETP.GE.U32.AND.EX P1, PT, R17, UR5, PT, P1 ;  /* 0x0000000511007c0c */ /* 0x000fda000bf26110 */
[----:B------:R-:W-:Y:S05]  /*5de0*/  @P1 BRA `(.L_x_125) ;  /* 0x00000004004c1947 */ /* 0x000fea0003800000 */
[----:B------:R-:W0:Y:S01]  /*5df0*/  S2R R12, SR_CTAID.X ;  /* 0x00000000000c7919 */ /* 0x000e220000002500 */
[----:B------:R-:W-:Y:S01]  /*5e00*/  ULDC.64 UR4, c[0x0][0x628] ;  /* 0x00018a0000047ab9 */ /* 0x000fe20000000a00 */
[----:B------:R-:W1:Y:S01]  /*5e10*/  LDC R13, c[0x0][0x144] ;  /* 0x00005100ff0d7b82 */ /* 0x000e620000000800 */
[----:B------:R-:W-:Y:S01]  /*5e20*/  ISETP.NE.U32.AND P1, PT, RZ, UR4, PT ;  /* 0x00000004ff007c0c */ /* 0x000fe2000bf25070 */
[----:B------:R-:W2:Y:S01]  /*5e30*/  S2R R11, SR_CTAID.Y ;  /* 0x00000000000b7919 */ /* 0x000ea20000002600 */
[----:B------:R-:W-:Y:S01]  /*5e40*/  ULDC UR6, c[0x0][0x150] ;  /* 0x0000540000067ab9 */ /* 0x000fe20000000800 */
[----:B------:R-:W-:Y:S01]  /*5e50*/  ULDC UR7, c[0x0][0x630] ;  /* 0x00018c0000077ab9 */ /* 0x000fe20000000800 */
[----:B------:R-:W-:Y:S01]  /*5e60*/  ISETP.NE.AND.EX P1, PT, RZ, UR5, PT, P1 ;  /* 0x00000005ff007c0c */ /* 0x000fe2000bf25310 */
[----:B------:R-:W-:Y:S01]  /*5e70*/  IMAD.MOV.U32 R4, RZ, RZ, R16 ;  /* 0x000000ffff047224 */ /* 0x000fe200078e0010 */
[----:B0-----:R-:W-:-:S05]  /*5e80*/  I2FP.F32.U32 R5, R12 ;  /* 0x0000000c00057245 */ /* 0x001fca0000201000 */
[----:B------:R-:W-:Y:S01]  /*5e90*/  FMUL R14, R5, UR6 ;  /* 0x00000006050e7c20 */ /* 0x000fe20008400000 */
[----:B------:R-:W-:-:S05]  /*5ea0*/  IMAD.MOV.U32 R5, RZ, RZ, R17 ;  /* 0x000000ffff057224 */ /* 0x000fca00078e0011 */
[----:B--2---:R-:W-:Y:S05]  /*5eb0*/  @!P1 BRA `(.L_x_126) ;  /* 0x0000000000289947 */ /* 0x004fea0003800000 */
[----:B------:R-:W-:Y:S02]  /*5ec0*/  ULDC UR6, c[0x0][0x634] ;  /* 0x00018d0000067ab9 */ /* 0x000fe40000000800 */
[----:B------:R-:W-:-:S05]  /*5ed0*/  IADD3 R5, P1, R16, UR6, RZ ;  /* 0x0000000610057c10 */ /* 0x000fca000ff3e0ff */
[----:B------:R-:W-:-:S04]  /*5ee0*/  IMAD.X R15, RZ, RZ, R17, P1 ;  /* 0x000000ffff0f7224 */ /* 0x000fc800008e0611 */
[----:B------:R-:W-:-:S04]  /*5ef0*/  IMAD.WIDE.U32 R6, R15, UR4, RZ ;  /* 0x000000040f067c25 */ /* 0x000fc8000f8e00ff */
[----:B------:R-:W-:-:S04]  /*5f00*/  IMAD.WIDE.U32 R6, P1, R5, UR5, R6 ;  /* 0x0000000505067c25 */ /* 0x000fc8000f820006 */
[----:B------:R-:W-:-:S04]  /*5f10*/  IMAD.WIDE.U32 R4, R5, UR4, RZ ;  /* 0x0000000405047c25 */ /* 0x000fc8000f8e00ff */
[----:B------:R-:W-:Y:S01]  /*5f20*/  IMAD.MOV.U32 R4, RZ, RZ, R7 ;  /* 0x000000ffff047224 */ /* 0x000fe200078e0007 */
[----:B------:R-:W-:Y:S01]  /*5f30*/  IADD3 RZ, P3, R5, R6, RZ ;  /* 0x0000000605ff7210 */ /* 0x000fe20007f7e0ff */
[----:B------:R-:W-:-:S04]  /*5f40*/  IMAD.X R5, RZ, RZ, RZ, P1 ;  /* 0x000000ffff057224 */ /* 0x000fc800008e06ff */
[----:B------:R-:W-:-:S08]  /*5f50*/  IMAD.WIDE.U32.X R4, R15, UR5, R4, P3 ;  /* 0x000000050f047c25 */ /* 0x000fd000098e0404 */
.L_x_126:
[--C-:B------:R-:W-:Y:S01]  /*5f60*/  SHF.R.U64 R19, R4, UR7, R5.reuse ;  /* 0x0000000704137c19 */ /* 0x100fe20008001205 */
[----:B------:R-:W0:Y:S01]  /*5f70*/  F2I.U32.TRUNC.NTZ R14, R14 ;  /* 0x0000000e000e7305 */ /* 0x000e22000020f000 */
[----:B------:R-:W-:Y:S01]  /*5f80*/  SHF.R.U32.HI R4, RZ, UR7, R5 ;  /* 0x00000007ff047c19 */ /* 0x000fe20008011605 */
[----:B------:R-:W-:Y:S01]  /*5f90*/  ULDC.64 UR4, c[0x0][0x620] ;  /* 0x0001880000047ab9 */ /* 0x000fe20000000a00 */
[----:B------:R-:W-:Y:S01]  /*5fa0*/  IADD3 R7, P1, RZ, -R19, RZ ;  /* 0x80000013ff077210 */ /* 0x000fe20007f3e0ff */
[----:B------:R-:W-:Y:S01]  /*5fb0*/  ULDC.64 UR6, c[0x0][0x640] ;  /* 0x0001900000067ab9 */ /* 0x000fe20000000a00 */
[----:B------:R-:W2:Y:S03]  /*5fc0*/  LDC R18, c[0x0][0x148] ;  /* 0x00005200ff127b82 */ /* 0x000ea60000000800 */
[----:B------:R-:W-:Y:S01]  /*5fd0*/  IMAD.X R4, RZ, RZ, ~R4, P1 ;  /* 0x000000ffff047224 */ /* 0x000fe200008e0e04 */
[----:B------:R-:W-:-:S03]  /*5fe0*/  ISETP.NE.U32.AND P1, PT, RZ, UR6, PT ;  /* 0x00000006ff007c0c */ /* 0x000fc6000bf25070 */
[----:B------:R-:W-:Y:S01]  /*5ff0*/  IMAD R6, R4, UR4, RZ ;  /* 0x0000000404067c24 */ /* 0x000fe2000f8e02ff */
[----:B------:R-:W-:Y:S01]  /*6000*/  ISETP.NE.AND.EX P1, PT, RZ, UR7, PT, P1 ;  /* 0x00000007ff007c0c */ /* 0x000fe2000bf25310 */
[----:B------:R-:W-:Y:S01]  /*6010*/  IMAD.WIDE.U32 R4, R7, UR4, R16 ;  /* 0x0000000407047c25 */ /* 0x000fe2000f8e0010 */
[----:B------:R-:W-:-:S03]  /*6020*/  ULDC UR4, c[0x0][0x618] ;  /* 0x0001860000047ab9 */ /* 0x000fc60000000800 */
[----:B------:R-:W-:Y:S01]  /*6030*/  IMAD R7, R7, UR5, R6 ;  /* 0x0000000507077c24 */ /* 0x000fe2000f8e0206 */
[----:B------:R-:W-:Y:S01]  /*6040*/  ULDC UR5, c[0x0][0x154] ;  /* 0x0000550000057ab9 */ /* 0x000fe20000000800 */
[----:B0-----:R-:W-:Y:S02]  /*6050*/  IMAD.MOV R6, RZ, RZ, -R14 ;  /* 0x000000ffff067224 */ /* 0x001fe400078e0a0e */
[----:B------:R-:W-:Y:S02]  /*6060*/  IMAD.IADD R5, R5, 0x1, R7 ;  /* 0x0000000105057824 */ /* 0x000fe400078e0207 */
[----:B-1----:R-:W-:Y:S01]  /*6070*/  IMAD R12, R13, R6, R12 ;  /* 0x000000060d0c7224 */ /* 0x002fe200078e020c */
[----:B------:R-:W-:Y:S02]  /*6080*/  I2FP.F32.U32 R6, R11 ;  /* 0x0000000b00067245 */ /* 0x000fe40000201000 */
[--C-:B------:R-:W-:Y:S02]  /*6090*/  SHF.R.U64 R13, R4, UR4, R5.reuse ;  /* 0x00000004040d7c19 */ /* 0x100fe40008001205 */
[----:B------:R-:W-:Y:S01]  /*60a0*/  SHF.R.U32.HI R4, RZ, UR4, R5 ;  /* 0x00000004ff047c19 */ /* 0x000fe20008011605 */
[----:B------:R-:W-:Y:S01]  /*60b0*/  FMUL R6, R6, UR5 ;  /* 0x0000000506067c20 */ /* 0x000fe20008400000 */
[----:B------:R-:W-:-:S02]  /*60c0*/  ULDC UR4, c[0x0][0x608] ;  /* 0x0001820000047ab9 */ /* 0x000fc40000000800 */
[--C-:B------:R-:W-:Y:S01]  /*60d0*/  SHF.R.U64 R15, R13, UR4, R4.reuse ;  /* 0x000000040d0f7c19 */ /* 0x100fe20008001204 */
[----:B------:R0:W1:Y:S01]  /*60e0*/  F2I.U32.TRUNC.NTZ R20, R6 ;  /* 0x0000000600147305 */ /* 0x000062000020f000 */
[----:B------:R-:W-:Y:S01]  /*60f0*/  SHF.R.U32.HI R4, RZ, UR4, R4 ;  /* 0x00000004ff047c19 */ /* 0x000fe20008011604 */
[----:B------:R-:W-:-:S03]  /*6100*/  ULDC UR4, c[0x0][0x658] ;  /* 0x0001960000047ab9 */ /* 0x000fc60000000800 */
[--C-:B------:R-:W-:Y:S02]  /*6110*/  SHF.R.U64 R14, R15, UR4, R4.reuse ;  /* 0x000000040f0e7c19 */ /* 0x100fe40008001204 */
[----:B------:R-:W-:-:S03]  /*6120*/  SHF.R.U32.HI R21, RZ, UR4, R4 ;  /* 0x00000004ff157c19 */ /* 0x000fc60008011604 */
[----:B------:R-:W-:Y:S02]  /*6130*/  IMAD.MOV.U32 R4, RZ, RZ, R14 ;  /* 0x000000ffff047224 */ /* 0x000fe400078e000e */
[----:B------:R-:W-:Y:S01]  /*6140*/  IMAD.MOV.U32 R5, RZ, RZ, R21 ;  /* 0x000000ffff057224 */ /* 0x000fe200078e0015 */
[----:B0-----:R-:W-:Y:S06]  /*6150*/  @!P1 BRA `(.L_x_127) ;  /* 0x0000000000289947 */ /* 0x001fec0003800000 */
        /* <DEDUP_REMOVED lines=10> */
.L_x_127:
[----:B------:R-:W-:Y:S01]  /*6200*/  ISETP.NE.AND P1, PT, R2, 0x1, PT ;  /* 0x000000010200780c */ /* 0x000fe20003f25270 */
[----:B------:R-:W-:Y:S01]  /*6210*/  ULDC UR4, c[0x0][0x648] ;  /* 0x0001920000047ab9 */ /* 0x000fe20000000800 */
[----:B------:R-:W-:Y:S01]  /*6220*/  LOP3.LUT R15, R15, UR16, RZ, 0xc0, !PT ;  /* 0x000000100f0f7c12 */ /* 0x000fe2000f8ec0ff */
[----:B-1----:R-:W-:Y:S01]  /*6230*/  IMAD.MOV R20, RZ, RZ, -R20 ;  /* 0x000000ffff147224 */ /* 0x002fe200078e0a14 */
[----:B------:R-:W-:Y:S01]  /*6240*/  SHF.R.U64 R4, R4, UR4, R5 ;  /* 0x0000000404047c19 */ /* 0x000fe20008001205 */
[----:B------:R-:W-:Y:S01]  /*6250*/  ULDC UR4, c[0x0][0x638] ;  /* 0x00018e0000047ab9 */ /* 0x000fe20000000800 */
[----:B------:R-:W-:Y:S01]  /*6260*/  LOP3.LUT R13, R13, UR15, RZ, 0xc0, !PT ;  /* 0x0000000f0d0d7c12 */ /* 0x000fe2000f8ec0ff */
[----:B------:R-:W-:Y:S02]  /*6270*/  ULDC UR5, c[0x0][0x610] ;  /* 0x0001840000057ab9 */ /* 0x000fe40000000800 */
[----:B------:R-:W-:Y:S02]  /*6280*/  IMAD.MOV R5, RZ, RZ, -R4 ;  /* 0x000000ffff057224 */ /* 0x000fe400078e0a04 */
[----:B------:R-:W-:-:S02]  /*6290*/  IMAD R15, R4, UR17, R15 ;  /* 0x00000011040f7c24 */ /* 0x000fc4000f8e020f */
[----:B--2---:R-:W-:Y:S02]  /*62a0*/  @P1 IMAD R12, R18, R20, R11 ;  /* 0x00000014120c1224 */ /* 0x004fe400078e020b */
[----:B------:R-:W-:Y:S01]  /*62b0*/  IMAD R14, R5, UR4, R14 ;  /* 0x00000004050e7c24 */ /* 0x000fe2000f8e020e */
[----:B------:R-:W-:Y:S01]  /*62c0*/  ULDC UR4, c[0x0][0x600] ;  /* 0x0001800000047ab9 */ /* 0x000fe20000000800 */
[----:B------:R-:W-:Y:S02]  /*62d0*/  IMAD R12, R15, UR5, R12 ;  /* 0x000000050f0c7c24 */ /* 0x000fe4000f8e020c */
[----:B------:R-:W-:Y:S02]  /*62e0*/  IMAD R5, R14, UR4, R13 ;  /* 0x000000040e057c24 */ /* 0x000fe4000f8e020d */
[----:B------:R-:W-:-:S03]  /*62f0*/  IMAD.MOV.U32 R4, RZ, RZ, 0x1 ;  /* 0x00000001ff047424 */ /* 0x000fc600078e00ff */
[----:B------:R-:W-:Y:S02]  /*6300*/  SEL R18, R5, R12, !P1 ;  /* 0x0000000c05127207 */ /* 0x000fe40004800000 */
[----:B------:R-:W-:-:S07]  /*6310*/  SEL R22, R12, R5, !P1 ;  /* 0x000000050c167207 */ /* 0x000fce0004800000 */
.L_x_125:
[----:B------:R-:W-:Y:S05]  /*6320*/  BSYNC B1 ;  /* 0x0000000000017941 */ /* 0x000fea0003800000 */
.L_x_124:
[----:B------:R-:W-:-:S13]  /*6330*/  LOP3.LUT P1, RZ, R4, 0xff, RZ, 0xc0, !PT ;  /* 0x000000ff04ff7812 */ /* 0x000fda000782c0ff */
[----:B------:R-:W-:Y:S05]  /*6340*/  @P1 BRA `(.L_x_128) ;  /* 0xfffffff400401947 */ /* 0x000fea000383ffff */
[----:B------:R-:W-:Y:S05]  /*6350*/  BSYNC B0 ;  /* 0x0000000000007941 */ /* 0x000fea0003800000 */
.L_x_116:
[----:B------:R-:W-:-:S03]  /*6360*/  UMOV UR4, 0xffffffff ;  /* 0xffffffff00047882 */ /* 0x000fc60000000000 */
[----:B------:R-:W-:Y:S05]  /*6370*/  BRA.DIV UR4, `(.L_x_129) ;  /* 0x0000001e04c07947 */ /* 0x000fea000b800000 */
[----:B------:R-:W-:-:S13]  /*6380*/  ELECT P6, URZ, PT ;  /* 0x00000000003f782f */ /* 0x000fda00038c0000 */
.L_x_191:
[----:B------:R-:W-:Y:S04]  /*6390*/  BSSY B0, `(.L_x_130) ;  /* 0x00001c9000007945 */ /* 0x000fe80003800000 */
[----:B------:R-:W-:Y:S05]  /*63a0*/  @!P6 BRA `(.L_x_131) ;  /* 0x0000001c001ce947 */ /* 0x000fea0003800000 */
[----:B------:R-:W-:-:S04]  /*63b0*/  LOP3.LUT R23, R23, 0x2, RZ, 0xfc, !PT ;  /* 0x0000000217177812 */ /* 0x000fc800078efcff */
[----:B------:R-:W-:-:S13]  /*63c0*/  ISETP.NE.AND P0, PT, R23, 0x3, PT ;  /* 0x000000031700780c */ /* 0x000fda0003f05270 */
[----:B------:R-:W-:Y:S05]  /*63d0*/  @!P0 BRA `(.L_x_132) ;  /* 0x0000000000048947 */ /* 0x000fea0003800000 */
[----:B------:R-:W-:Y:S01]  /*63e0*/  BPT.TRAP 0x1 ;  /* 0x000000040000795c */ /* 0x000fe20000300000 */
.L_x_132:
[----:B------:R-:W0:Y:S01]  /*63f0*/  S2R R5, SR_CgaCtaId ;  /* 0x0000000000057919 */ /* 0x000e220000008800 */
[----:B------:R-:W-:Y:S02]  /*6400*/  MOV R0, 0x400 ;  /* 0x0000040000007802 */ /* 0x000fe40000000f00 */
[----:B------:R-:W-:Y:S02]  /*6410*/  SHF.L.U32 R2, R3, 0x1f, RZ ;  /* 0x0000001f03027819 */ /* 0x000fe400000006ff */
[----:B0-----:R-:W-:-:S05]  /*6420*/  LEA R5, R5, R0, 0x18 ;  /* 0x0000000005057211 */ /* 0x001fca00078ec0ff */
[----:B------:R-:W-:-:S04]  /*6430*/  VIADD R5, R5, 0x190 ;  /* 0x0000019005057836 */ /* 0x000fc80000000000 */
[C---:B------:R-:W-:Y:S02]  /*6440*/  IMAD R7, R8.reuse, 0x8, R5 ;  /* 0x0000000808077824 */ /* 0x040fe400078e0205 */
[----:B------:R-:W-:Y:S02]  /*6450*/  VIADD R8, R8, 0x1 ;  /* 0x0000000108087836 */ /* 0x000fe40000000000 */
[----:B------:R-:W0:Y:S03]  /*6460*/  SYNCS.PHASECHK.TRANS64.TRYWAIT P0, [R7+URZ], R2 ;  /* 0x00000002070075a7 */ /* 0x000e26000800017f */
[----:B------:R-:W-:-:S04]  /*6470*/  ISETP.NE.AND P1, PT, R8, 0x32, PT ;  /* 0x000000320800780c */ /* 0x000fc80003f25270 */
[----:B------:R-:W-:Y:S02]  /*6480*/  SEL R0, RZ, 0x1, P1 ;  /* 0x00000001ff007807 */ /* 0x000fe40000800000 */
[----:B------:R-:W-:Y:S02]  /*6490*/  SEL R8, R8, RZ, P1 ;  /* 0x000000ff08087207 */ /* 0x000fe40000800000 */
[----:B------:R-:W-:-:S03]  /*64a0*/  LOP3.LUT R9, R3, R0, RZ, 0x3c, !PT ;  /* 0x0000000003097212 */ /* 0x000fc600078e3cff */
[----:B------:R-:W-:Y:S01]  /*64b0*/  IMAD R6, R8, 0x8, R5 ;  /* 0x0000000808067824 */ /* 0x000fe200078e0205 */
[----:B------:R-:W-:Y:S01]  /*64c0*/  SHF.L.U32 R3, R9, 0x1f, RZ ;  /* 0x0000001f09037819 */ /* 0x000fe200000006ff */
[----:B0-----:R-:W-:Y:S06]  /*64d0*/  @!P0 BRA `(.L_x_133) ;  /* 0x0000001c00888947 */ /* 0x001fec0003800000 */
.L_x_192:
[----:B------:R-:W1:Y:S01]  /*64e0*/  SYNCS.PHASECHK.TRANS64.TRYWAIT P0, [R6+URZ], R3 ;  /* 0x00000003060075a7 */ /* 0x000e62000800017f */
[----:B------:R-:W-:-:S05]  /*64f0*/  VIADD R0, R8, 0x1 ;  /* 0x0000000108007836 */ /* 0x000fca0000000000 */
[----:B------:R-:W-:-:S04]  /*6500*/  ISETP.NE.AND P1, PT, R0, 0x32, PT ;  /* 0x000000320000780c */ /* 0x000fc80003f25270 */
[----:B0-----:R-:W-:Y:S02]  /*6510*/  SEL R2, RZ, 0x1, P1 ;  /* 0x00000001ff027807 */ /* 0x001fe40000800000 */
[----:B------:R-:W-:Y:S02]  /*6520*/  SEL R0, R0, RZ, P1 ;  /* 0x000000ff00007207 */ /* 0x000fe40000800000 */
[----:B------:R-:W-:-:S03]  /*6530*/  LOP3.LUT R9, R9, R2, RZ, 0x3c, !PT ;  /* 0x0000000209097212 */ /* 0x000fc600078e3cff */
[----:B------:R-:W-:Y:S01]  /*6540*/  IMAD R7, R0, 0x8, R5 ;  /* 0x0000000800077824 */ /* 0x000fe200078e0205 */
[----:B------:R-:W-:Y:S01]  /*6550*/  SHF.L.U32 R4, R9, 0x1f, RZ ;  /* 0x0000001f09047819 */ /* 0x000fe200000006ff */
[----:B-1----:R-:W-:Y:S06]  /*6560*/  @!P0 BRA `(.L_x_134) ;  /* 0x0000001c00788947 */ /* 0x002fec0003800000 */
.L_x_193:
[----:B------:R-:W1:Y:S01]  /*6570*/  SYNCS.PHASECHK.TRANS64.TRYWAIT P0, [R7+URZ], R4 ;  /* 0x00000004070075a7 */ /* 0x000e62000800017f */
[----:B------:R-:W-:-:S05]  /*6580*/  VIADD R0, R0, 0x1 ;  /* 0x0000000100007836 */ /* 0x000fca0000000000 */
[----:B------:R-:W-:-:S04]  /*6590*/  ISETP.NE.AND P1, PT, R0, 0x32, PT ;  /* 0x000000320000780c */ /* 0x000fc80003f25270 */
[----:B------:R-:W-:Y:S02]  /*65a0*/  SEL R2, RZ, 0x1, P1 ;  /* 0x00000001ff027807 */ /* 0x000fe40000800000 */
[----:B------:R-:W-:Y:S02]  /*65b0*/  SEL R0, R0, RZ, P1 ;  /* 0x000000ff00007207 */ /* 0x000fe40000800000 */
[----:B------:R-:W-:-:S03]  /*65c0*/  LOP3.LUT R9, R9, R2, RZ, 0x3c, !PT ;  /* 0x0000000209097212 */ /* 0x000fc600078e3cff */
[----:B0-----:R-:W-:Y:S01]  /*65d0*/  IMAD R6, R0, 0x8, R5 ;  /* 0x0000000800067824 */ /* 0x001fe200078e0205 */
[----:B------:R-:W-:Y:S01]  /*65e0*/  SHF.L.U32 R3, R9, 0x1f, RZ ;  /* 0x0000001f09037819 */ /* 0x000fe200000006ff */
[----:B-1----:R-:W-:Y:S06]  /*65f0*/  @!P0 BRA `(.L_x_135) ;  /* 0x0000001c00688947 */ /* 0x002fec0003800000 */
.L_x_194:
        /* <DEDUP_REMOVED lines=9> */
.L_x_195:
        /* <DEDUP_REMOVED lines=9> */
.L_x_196:
        /* <DEDUP_REMOVED lines=9> */
.L_x_197:
        /* <DEDUP_REMOVED lines=9> */
.L_x_198:
        /* <DEDUP_REMOVED lines=9> */
.L_x_199:
        /* <DEDUP_REMOVED lines=9> */
.L_x_200:
        /* <DEDUP_REMOVED lines=9> */
.L_x_201:
        /* <DEDUP_REMOVED lines=9> */
.L_x_202:
        /* <DEDUP_REMOVED lines=9> */
.L_x_203:
        /* <DEDUP_REMOVED lines=9> */
.L_x_204:
        /* <DEDUP_REMOVED lines=9> */
.L_x_205:
        /* <DEDUP_REMOVED lines=9> */
.L_x_206:
        /* <DEDUP_REMOVED lines=9> */
.L_x_207:
        /* <DEDUP_REMOVED lines=9> */
.L_x_208:
        /* <DEDUP_REMOVED lines=9> */
.L_x_209:
        /* <DEDUP_REMOVED lines=9> */
.L_x_210:
        /* <DEDUP_REMOVED lines=9> */
.L_x_211:
        /* <DEDUP_REMOVED lines=9> */
.L_x_212:
        /* <DEDUP_REMOVED lines=9> */
.L_x_213:
        /* <DEDUP_REMOVED lines=9> */
.L_x_214:
        /* <DEDUP_REMOVED lines=9> */
.L_x_215:
        /* <DEDUP_REMOVED lines=9> */
.L_x_216:
        /* <DEDUP_REMOVED lines=9> */
.L_x_217:
        /* <DEDUP_REMOVED lines=9> */
.L_x_218:
        /* <DEDUP_REMOVED lines=9> */
.L_x_219:
        /* <DEDUP_REMOVED lines=9> */
.L_x_220:
        /* <DEDUP_REMOVED lines=9> */
.L_x_221:
        /* <DEDUP_REMOVED lines=9> */
.L_x_222:
        /* <DEDUP_REMOVED lines=9> */
.L_x_223:
        /* <DEDUP_REMOVED lines=9> */
.L_x_224:
        /* <DEDUP_REMOVED lines=9> */
.L_x_225:
        /* <DEDUP_REMOVED lines=9> */
.L_x_226:
        /* <DEDUP_REMOVED lines=9> */
.L_x_227:
        /* <DEDUP_REMOVED lines=9> */
.L_x_228:
        /* <DEDUP_REMOVED lines=9> */
.L_x_229:
        /* <DEDUP_REMOVED lines=9> */
.L_x_230:
        /* <DEDUP_REMOVED lines=9> */
.L_x_231:
        /* <DEDUP_REMOVED lines=9> */
.L_x_232:
        /* <DEDUP_REMOVED lines=9> */
.L_x_233:
        /* <DEDUP_REMOVED lines=9> */
.L_x_234:
        /* <DEDUP_REMOVED lines=9> */
.L_x_235:
        /* <DEDUP_REMOVED lines=9> */
.L_x_236:
        /* <DEDUP_REMOVED lines=9> */
.L_x_237:
        /* <DEDUP_REMOVED lines=9> */
.L_x_238:
        /* <DEDUP_REMOVED lines=9> */
.L_x_239:
[----:B------:R-:W1:Y:S01]  /*7f50*/  SYNCS.PHASECHK.TRANS64.TRYWAIT P0, [R7+URZ], R4 ;  /* 0x00000004070075a7 */ /* 0x000e62000800017f */
[----:B------:R-:W-:-:S05]  /*7f60*/  VIADD R0, R0, 0x1 ;  /* 0x0000000100007836 */ /* 0x000fca0000000000 */
[----:B------:R-:W-:-:S04]  /*7f70*/  ISETP.NE.AND P1, PT, R0, 0x32, PT ;  /* 0x000000320000780c */ /* 0x000fc80003f25270 */
[----:B------:R-:W-:Y:S02]  /*7f80*/  SEL R2, RZ, 0x1, P1 ;  /* 0x00000001ff027807 */ /* 0x000fe40000800000 */
[----:B------:R-:W-:Y:S02]  /*7f90*/  SEL R0, R0, RZ, P1 ;  /* 0x000000ff00007207 */ /* 0x000fe40000800000 */
[----:B------:R-:W-:Y:S01]  /*7fa0*/  LOP3.LUT R2, R9, R2, RZ, 0x3c, !PT ;  /* 0x0000000209027212 */ /* 0x000fe200078e3cff */
[----:B-1----:R-:W-:Y:S06]  /*7fb0*/  @!P0 BRA `(.L_x_181) ;  /* 0x0000001000908947 */ /* 0x002fec0003800000 */
.L_x_240:
[----:B------:R-:W-:Y:S01]  /*7fc0*/  IMAD R5, R0, 0x8, R5 ;  /* 0x0000000800057824 */ /* 0x000fe200078e0205 */
[----:B------:R-:W-:-:S07]  /*7fd0*/  SHF.L.U32 R0, R2, 0x1f, RZ ;  /* 0x0000001f02007819 */ /* 0x000fce00000006ff */
.L_x_182:
[----:B--2---:R2:W3:Y:S02]  /*7fe0*/  SYNCS.PHASECHK.TRANS64.TRYWAIT P0, [R5+URZ], R0 ;  /* 0x00000000050075a7 */ /* 0x0044e4000800017f */
[----:B---3--:R-:W-:Y:S05]  /*7ff0*/  @!P0 NANOSLEEP.SYNCS 0x989680 ;  /* 0x009896800000895d */ /* 0x008fea0003900000 */
[----:B------:R-:W3:Y:S02]  /*8000*/  @!P0 SYNCS.PHASECHK.TRANS64 P0, [R5+URZ], R0 ;  /* 0x00000000050085a7 */ /* 0x000ee4000800007f */
[----:B---3--:R-:W-:Y:S05]  /*8010*/  @!P0 BRA `(.L_x_182) ;  /* 0xfffffffc00f08947 */ /* 0x008fea000383ffff */
.L_x_131:
[----:B------:R-:W-:Y:S05]  /*8020*/  BSYNC B0 ;  /* 0x0000000000007941 */ /* 0x000fea0003800000 */
.L_x_130:
[----:B------:R-:W-:Y:S05]  /*8030*/  EXIT ;  /* 0x000000000000794d */ /* 0x000fea0003800000 */
.L_x_16:
[----:B0-----:R-:W-:-:S04]  /*8040*/  IMAD.U32 R3, RZ, RZ, UR43 ;  /* 0x0000002bff037e24 */ /* 0x001fc8000f8e00ff */
[----:B------:R0:W1:Y:S03]  /*8050*/  SYNCS.PHASECHK.TRANS64.TRYWAIT P0, [R3+URZ+-0x8], R0 ;  /* 0xfffff800030075a7 */ /* 0x000066000800017f */
[----:B-1----:R-:W-:Y:S05]  /*8060*/  @!P0 NANOSLEEP.SYNCS 0x989680 ;  /* 0x009896800000895d */ /* 0x002fea0003900000 */
[----:B------:R-:W1:Y:S02]  /*8070*/  @!P0 SYNCS.PHASECHK.TRANS64 P0, [R3+URZ+-0x8], R0 ;  /* 0xfffff800030085a7 */ /* 0x000e64000800007f */
[----:B-1----:R-:W-:Y:S05]  /*8080*/  @!P0 BRA `(.L_x_16) ;  /* 0xfffffffc00ec8947 */ /* 0x002fea000383ffff */
[----:B------:R-:W-:Y:S05]  /*8090*/  BRA `(.L_x_183) ;  /* 0xffffff9800c87947 */ /* 0x000fea000383ffff */
.L_x_21:
[----:B-1----:R1:W2:Y:S02]  /*80a0*/  SYNCS.PHASECHK.TRANS64.TRYWAIT P1, [R3+URZ], R0 ;  /* 0x00000000030075a7 */ /* 0x0022a4000802017f */
[----:B--2---:R-:W-:Y:S05]  /*80b0*/  @!P1 NANOSLEEP.SYNCS 0x989680 ;  /* 0x009896800000995d */ /* 0x004fea0003900000 */
[----:B------:R-:W2:Y:S02]  /*80c0*/  @!P1 SYNCS.PHASECHK.TRANS64 P1, [R3+URZ], R0 ;  /* 0x00000000030095a7 */ /* 0x000ea4000802007f */
[----:B--2---:R-:W-:Y:S05]  /*80d0*/  @!P1 BRA `(.L_x_21) ;  /* 0xfffffffc00f09947 */ /* 0x004fea000383ffff */
[----:B------:R-:W-:Y:S05]  /*80e0*/  BRA `(.L_x_20) ;  /* 0xffffff9c00347947 */ /* 0x000fea000383ffff */
.L_x_26:
[----:B-1----:R-:W-:-:S04]  /*80f0*/  IMAD.U32 R4, RZ, RZ, UR4 ;  /* 0x00000004ff047e24 */ /* 0x002fc8000f8e00ff */
[----:B------:R1:W2:Y:S03]  /*8100*/  SYNCS.PHASECHK.TRANS64.TRYWAIT P1, [R4+URZ], R3 ;  /* 0x00000003040075a7 */ /* 0x0002a6000802017f */
[----:B--2---:R-:W-:Y:S05]  /*8110*/  @!P1 NANOSLEEP.SYNCS 0x989680 ;  /* 0x009896800000995d */ /* 0x004fea0003900000 */
[----:B------:R-:W2:Y:S02]  /*8120*/  @!P1 SYNCS.PHASECHK.TRANS64 P1, [R4+URZ], R3 ;  /* 0x00000003040095a7 */ /* 0x000ea4000802007f */
[----:B--2---:R-:W-:Y:S05]  /*8130*/  @!P1 BRA `(.L_x_26) ;  /* 0xfffffffc00ec9947 */ /* 0x004fea000383ffff */
[----:B------:R-:W-:Y:S05]  /*8140*/  BRA `(.L_x_25) ;  /* 0xffffff9c00f47947 */ /* 0x000fea000383ffff */
.L_x_32:
[----:B0-----:R-:W-:-:S04]  /*8150*/  IMAD.U32 R3, RZ, RZ, UR43 ;  /* 0x0000002bff037e24 */ /* 0x001fc8000f8e00ff */
[----:B------:R0:W1:Y:S03]  /*8160*/  SYNCS.PHASECHK.TRANS64.TRYWAIT P0, [R3+URZ+0x8], R0 ;  /* 0x00000800030075a7 */ /* 0x000066000800017f */
[----:B-1----:R-:W-:Y:S05]  /*8170*/  @!P0 NANOSLEEP.SYNCS 0x989680 ;  /* 0x009896800000895d */ /* 0x002fea0003900000 */
[----:B------:R-:W1:Y:S02]  /*8180*/  @!P0 SYNCS.PHASECHK.TRANS64 P0, [R3+URZ+0x8], R0 ;  /* 0x00000800030085a7 */ /* 0x000e64000800007f */
[----:B-1----:R-:W-:Y:S05]  /*8190*/  @!P0 BRA `(.L_x_32) ;  /* 0xfffffffc00ec8947 */ /* 0x002fea000383ffff */
[----:B------:R-:W-:Y:S05]  /*81a0*/  BRA `(.L_x_184) ;  /* 0xffffffa400287947 */ /* 0x000fea000383ffff */
.L_x_117:
[----:B------:R-:W-:Y:S01]  /*81b0*/  BSSY B1, `(.L_x_185) ;  /* 0x0000006000017945 */ /* 0x000fe20003800000 */
[----:B------:R-:W-:-:S07]  /*81c0*/  IMAD.MOV.U32 R15, RZ, RZ, -0x1 ;  /* 0xffffffffff0f7424 */ /* 0x000fce00078e00ff */
[----:B-----5:R-:W-:Y:S05]  /*81d0*/  WARPSYNC.COLLECTIVE R15, `(.L_x_186) ;  /* 0x000000000f0c7348 */ /* 0x020fea0003c00000 */
[----:B------:R-:W-:Y:S02]  /*81e0*/  ELECT P6, UR62, PT ;  /* 0x00000000003e782f */ /* 0x000fe400038c0000 */
[----:B------:R-:W-:Y:S01]  /*81f0*/  MOV R14, UR62 ;  /* 0x0000003e000e7c02 */ /* 0x000fe20008000f00 */
[----:B-----5:R-:W-:Y:S10]  /*8200*/  ENDCOLLECTIVE ;  /* 0x000000000000791b */ /* 0x020ff40003800000 */
.L_x_186:
[----:B------:R-:W-:Y:S05]  /*8210*/  BSYNC B1 ;  /* 0x0000000000017941 */ /* 0x000fea0003800000 */
.L_x_185:
[----:B------:R-:W-:Y:S05]  /*8220*/  BRA `(.L_x_187) ;  /* 0xffffffd400947947 */ /* 0x000fea000383ffff */
.L_x_120:
[----:B-1----:R1:W2:Y:S02]  /*8230*/  SYNCS.PHASECHK.TRANS64.TRYWAIT P1, [R11+URZ+0x190], R6 ;  /* 0x000190060b0075a7 */ /* 0x0022a4000802017f */
[----:B--2---:R-:W-:Y:S05]  /*8240*/  @!P1 NANOSLEEP.SYNCS 0x989680 ;  /* 0x009896800000995d */ /* 0x004fea0003900000 */
[----:B------:R-:W2:Y:S02]  /*8250*/  @!P1 SYNCS.PHASECHK.TRANS64 P1, [R11+URZ+0x190], R6 ;  /* 0x000190060b0095a7 */ /* 0x000ea4000802007f */
[----:B--2---:R-:W-:Y:S05]  /*8260*/  @!P1 BRA `(.L_x_120) ;  /* 0xfffffffc00f09947 */ /* 0x004fea000383ffff */
[----:B------:R-:W-:Y:S05]  /*8270*/  BRA `(.L_x_188) ;  /* 0xffffffd400c87947 */ /* 0x000fea000383ffff */
.L_x_129:
[----:B------:R-:W-:Y:S01]  /*8280*/  BSSY B0, `(.L_x_189) ;  /* 0x0000006000007945 */ /* 0x000fe20003800000 */
[----:B------:R-:W-:-:S07]  /*8290*/  IMAD.MOV.U32 R15, RZ, RZ, -0x1 ;  /* 0xffffffffff0f7424 */ /* 0x000fce00078e00ff */
[----:B-----5:R-:W-:Y:S05]  /*82a0*/  WARPSYNC.COLLECTIVE R15, `(.L_x_190) ;  /* 0x000000000f0c7348 */ /* 0x020fea0003c00000 */
[----:B------:R-:W-:Y:S02]  /*82b0*/  ELECT P6, UR62, PT ;  /* 0x00000000003e782f */ /* 0x000fe400038c0000 */
[----:B------:R-:W-:Y:S01]  /*82c0*/  MOV R14, UR62 ;  /* 0x0000003e000e7c02 */ /* 0x000fe20008000f00 */
[----:B-----5:R-:W-:Y:S10]  /*82d0*/  ENDCOLLECTIVE ;  /* 0x000000000000791b */ /* 0x020ff40003800000 */
.L_x_190:
[----:B------:R-:W-:Y:S05]  /*82e0*/  BSYNC B0 ;  /* 0x0000000000007941 */ /* 0x000fea0003800000 */
.L_x_189:
[----:B------:R-:W-:Y:S05]  /*82f0*/  BRA `(.L_x_191) ;  /* 0xffffffe000247947 */ /* 0x000fea000383ffff */
.L_x_133:
[----:B0-----:R0:W1:Y:S02]  /*8300*/  SYNCS.PHASECHK.TRANS64.TRYWAIT P0, [R7+URZ], R2 ;  /* 0x00000002070075a7 */ /* 0x001064000800017f */
[----:B-1----:R-:W-:Y:S05]  /*8310*/  @!P0 NANOSLEEP.SYNCS 0x989680 ;  /* 0x009896800000895d */ /* 0x002fea0003900000 */
[----:B------:R-:W1:Y:S02]  /*8320*/  @!P0 SYNCS.PHASECHK.TRANS64 P0, [R7+URZ], R2 ;  /* 0x00000002070085a7 */ /* 0x000e64000800007f */
[----:B-1----:R-:W-:Y:S05]  /*8330*/  @!P0 BRA `(.L_x_133) ;  /* 0xfffffffc00f08947 */ /* 0x002fea000383ffff */
[----:B------:R-:W-:Y:S05]  /*8340*/  BRA `(.L_x_192) ;  /* 0xffffffe000647947 */ /* 0x000fea000383ffff */
.L_x_134:
[----:B0-----:R0:W1:Y:S02]  /*8350*/  SYNCS.PHASECHK.TRANS64.TRYWAIT P0, [R6+URZ], R3 ;  /* 0x00000003060075a7 */ /* 0x001064000800017f */
[----:B-1----:R-:W-:Y:S05]  /*8360*/  @!P0 NANOSLEEP.SYNCS 0x989680 ;  /* 0x009896800000895d */ /* 0x002fea0003900000 */
[----:B------:R-:W1:Y:S02]  /*8370*/  @!P0 SYNCS.PHASECHK.TRANS64 P0, [R6+URZ], R3 ;  /* 0x00000003060085a7 */ /* 0x000e64000800007f */
[----:B-1----:R-:W-:Y:S05]  /*8380*/  @!P0 BRA `(.L_x_134) ;  /* 0xfffffffc00f08947 */ /* 0x002fea000383ffff */
[----:B------:R-:W-:Y:S05]  /*8390*/  BRA `(.L_x_193) ;  /* 0xffffffe000747947 */ /* 0x000fea000383ffff */
.L_x_135:
[----:B0-----:R0:W1:Y:S02]  /*83a0*/  SYNCS.PHASECHK.TRANS64.TRYWAIT P0, [R7+URZ], R4 ;  /* 0x00000004070075a7 */ /* 0x001064000800017f */
[----:B-1----:R-:W-:Y:S05]  /*83b0*/  @!P0 NANOSLEEP.SYNCS 0x989680 ;  /* 0x009896800000895d */ /* 0x002fea0003900000 */
[----:B------:R-:W1:Y:S02]  /*83c0*/  @!P0 SYNCS.PHASECHK.TRANS64 P0, [R7+URZ], R4 ;  /* 0x00000004070085a7 */ /* 0x000e64000800007f */
[----:B-1----:R-:W-:Y:S05]  /*83d0*/  @!P0 BRA `(.L_x_135) ;  /* 0xfffffffc00f08947 */ /* 0x002fea000383ffff */
[----:B------:R-:W-:Y:S05]  /*83e0*/  BRA `(.L_x_194) ;  /* 0xffffffe000847947 */ /* 0x000fea000383ffff */
.L_x_136:
[----:B0-----:R0:W1:Y:S02]  /*83f0*/  SYNCS.PHASECHK.TRANS64.TRYWAIT P0, [R6+URZ], R3 ;  /* 0x00000003060075a7 */ /* 0x001064000800017f */
[----:B-1----:R-:W-:Y:S05]  /*8400*/  @!P0 NANOSLEEP.SYNCS 0x989680 ;  /* 0x009896800000895d */ /* 0x002fea0003900000 */
[----:B------:R-:W1:Y:S02]  /*8410*/  @!P0 SYNCS.PHASECHK.TRANS64 P0, [R6+URZ], R3 ;  /* 0x00000003060085a7 */ /* 0x000e64000800007f */
[----:B-1----:R-:W-:Y:S05]  /*8420*/  @!P0 BRA `(.L_x_136) ;  /* 0xfffffffc00f08947 */ /* 0x002fea000383ffff */
[----:B------:R-:W-:Y:S05]  /*8430*/  BRA `(.L_x_195) ;  /* 0xffffffe000947947 */ /* 0x000fea000383ffff */
.L_x_137:
[----:B0-----:R0:W1:Y:S02]  /*8440*/  SYNCS.PHASECHK.TRANS64.TRYWAIT P0, [R7+URZ], R4 ;  /* 0x00000004070075a7 */ /* 0x001064000800017f */
[----:B-1----:R-:W-:Y:S05]  /*8450*/  @!P0 NANOSLEEP.SYNCS 0x989680 ;  /* 0x009896800000895d */ /* 0x002fea0003900000 */
[----:B------:R-:W1:Y:S02]  /*8460*/  @!P0 SYNCS.PHASECHK.TRANS64 P0, [R7+URZ], R4 ;  /* 0x00000004070085a7 */ /* 0x000e64000800007f */
[----:B-1----:R-:W-:Y:S05]  /*8470*/  @!P0 BRA `(.L_x_137) ;  /* 0xfffffffc00f08947 */ /* 0x002fea000383ffff */
[----:B------:R-:W-:Y:S05]  /*8480*/  BRA `(.L_x_196) ;  /* 0xffffffe000a47947 */ /* 0x000fea000383ffff */
.L_x_138:
[----:B0-----:R0:W1:Y:S02]  /*8490*/  SYNCS.PHASECHK.TRANS64.TRYWAIT P0, [R6+URZ], R3 ;  /* 0x00000003060075a7 */ /* 0x001064000800017f */
[----:B-1----:R-:W-:Y:S05]  /*84a0*/  @!P0 NANOSLEEP.SYNCS 0x989680 ;  /* 0x009896800000895d */ /* 0x002fea0003900000 */
[----:B------:R-:W1:Y:S02]  /*84b0*/  @!P0 SYNCS.PHASECHK.TRANS64 P0, [R6+URZ], R3 ;  /* 0x00000003060085a7 */ /* 0x000e64000800007f */
[----:B-1----:R-:W-:Y:S05]  /*84c0*/  @!P0 BRA `(.L_x_138) ;  /* 0xfffffffc00f08947 */ /* 0x002fea000383ffff */
[----:B------:R-:W-:Y:S05]  /*84d0*/  BRA `(.L_x_197) ;  /* 0xffffffe000b47947 */ /* 0x000fea000383ffff */
.L_x_139:
[----:B0-----:R0:W1:Y:S02]  /*84e0*/  SYNCS.PHASECHK.TRANS64.TRYWAIT P0, [R7+URZ], R4 ;  /* 0x00000004070075a7 */ /* 0x001064000800017f */
[----:B-1----:R-:W-:Y:S05]  /*84f0*/  @!P0 NANOSLEEP.SYNCS 0x989680 ;  /* 0x009896800000895d */ /* 0x002fea0003900000 */
[----:B------:R-:W1:Y:S02]  /*8500*/  @!P0 SYNCS.PHASECHK.TRANS64 P0, [R7+URZ], R4 ;  /* 0x00000004070085a7 */ /* 0x000e64000800007f */
[----:B-1----:R-:W-:Y:S05]  /*8510*/  @!P0 BRA `(.L_x_139) ;  /* 0xfffffffc00f08947 */ /* 0x002fea000383ffff */
[----:B------:R-:W-:Y:S05]  /*8520*/  BRA `(.L_x_198) ;  /* 0xffffffe000c47947 */ /* 0x000fea000383ffff */
.L_x_140:
[----:B0-----:R0:W1:Y:S02]  /*8530*/  SYNCS.PHASECHK.TRANS64.TRYWAIT P0, [R6+URZ], R3 ;  /* 0x00000003060075a7 */ /* 0x001064000800017f */
[----:B-1----:R-:W-:Y:S05]  /*8540*/  @!P0 NANOSLEEP.SYNCS 0x989680 ;  /* 0x009896800000895d */ /* 0x002fea0003900000 */
[----:B------:R-:W1:Y:S02]  /*8550*/  @!P0 SYNCS.PHASECHK.TRANS64 P0, [R6+URZ], R3 ;  /* 0x00000003060085a7 */ /* 0x000e64000800007f */
[----:B-1----:R-:W-:Y:S05]  /*8560*/  @!P0 BRA `(.L_x_140) ;  /* 0xfffffffc00f08947 */ /* 0x002fea000383ffff */
[----:B------:R-:W-:Y:S05]  /*8570*/  BRA `(.L_x_199) ;  /* 0xffffffe000d47947 */ /* 0x000fea000383ffff */
.L_x_141:
[----:B0-----:R0:W1:Y:S02]  /*8580*/  SYNCS.PHASECHK.TRANS64.TRYWAIT P0, [R7+URZ], R4 ;  /* 0x00000004070075a7 */ /* 0x001064000800017f */
[----:B-1----:R-:W-:Y:S05]  /*8590*/  @!P0 NANOSLEEP.SYNCS 0x989680 ;  /* 0x009896800000895d */ /* 0x002fea0003900000 */
[----:B------:R-:W1:Y:S02]  /*85a0*/  @!P0 SYNCS.PHASECHK.TRANS64 P0, [R7+URZ], R4 ;  /* 0x00000004070085a7 */ /* 0x000e64000800007f */
[----:B-1----:R-:W-:Y:S05]  /*85b0*/  @!P0 BRA `(.L_x_141) ;  /* 0xfffffffc00f08947 */ /* 0x002fea000383ffff */
[----:B------:R-:W-:Y:S05]  /*85c0*/  BRA `(.L_x_200) ;  /* 0xffffffe000e47947 */ /* 0x000fea000383ffff */
.L_x_142:
[----:B0-----:R0:W1:Y:S02]  /*85d0*/  SYNCS.PHASECHK.TRANS64.TRYWAIT P0, [R6+URZ], R3 ;  /* 0x00000003060075a7 */ /* 0x001064000800017f */
[----:B-1----:R-:W-:Y:S05]  /*85e0*/  @!P0 NANOSLEEP.SYNCS 0x989680 ;  /* 0x009896800000895d */ /* 0x002fea0003900000 */
[----:B------:R-:W1:Y:S02]  /*85f0*/  @!P0 SYNCS.PHASECHK.TRANS64 P0, [R6+URZ], R3 ;  /* 0x00000003060085a7 */ /* 0x000e64000800007f */
[----:B-1----:R-:W-:Y:S05]  /*8600*/  @!P0 BRA `(.L_x_142) ;  /* 0xfffffffc00f08947 */ /* 0x002fea000383ffff */
[----:B------:R-:W-:Y:S05]  /*8610*/  BRA `(.L_x_201) ;  /* 0xffffffe000f47947 */ /* 0x000fea000383ffff */
.L_x_143:
[----:B0-----:R0:W1:Y:S02]  /*8620*/  SYNCS.PHASECHK.TRANS64.TRYWAIT P0, [R7+URZ], R4 ;  /* 0x00000004070075a7 */ /* 0x001064000800017f */
[----:B-1----:R-:W-:Y:S05]  /*8630*/  @!P0 NANOSLEEP.SYNCS 0x989680 ;  /* 0x009896800000895d */ /* 0x002fea0003900000 */
[----:B------:R-:W1:Y:S02]  /*8640*/  @!P0 SYNCS.PHASECHK.TRANS64 P0, [R7+URZ], R4 ;  /* 0x00000004070085a7 */ /* 0x000e64000800007f */
[----:B-1----:R-:W-:Y:S05]  /*8650*/  @!P0 BRA `(.L_x_143) ;  /* 0xfffffffc00f08947 */ /* 0x002fea000383ffff */
[----:B------:R-:W-:Y:S05]  /*8660*/  BRA `(.L_x_202) ;  /* 0xffffffe400047947 */ /* 0x000fea000383ffff */
.L_x_144:
[----:B0-----:R0:W1:Y:S02]  /*8670*/  SYNCS.PHASECHK.TRANS64.TRYWAIT P0, [R6+URZ], R3 ;  /* 0x00000003060075a7 */ /* 0x001064000800017f */
[----:B-1----:R-:W-:Y:S05]  /*8680*/  @!P0 NANOSLEEP.SYNCS 0x989680 ;  /* 0x009896800000895d */ /* 0x002fea0003900000 */
[----:B------:R-:W1:Y:S02]  /*8690*/  @!P0 SYNCS.PHASECHK.TRANS64 P0, [R6+URZ], R3 ;  /* 0x00000003060085a7 */ /* 0x000e64000800007f */
[----:B-1----:R-:W-:Y:S05]  /*86a0*/  @!P0 BRA `(.L_x_144) ;  /* 0xfffffffc00f08947 */ /* 0x002fea000383ffff */
[----:B------:R-:W-:Y:S05]  /*86b0*/  BRA `(.L_x_203) ;  /* 0xffffffe400147947 */ /* 0x000fea000383ffff */
.L_x_145:
[----:B0-----:R0:W1:Y:S02]  /*86c0*/  SYNCS.PHASECHK.TRANS64.TRYWAIT P0, [R7+URZ], R4 ;  /* 0x00000004070075a7 */ /* 0x001064000800017f */
[----:B-1----:R-:W-:Y:S05]  /*86d0*/  @!P0 NANOSLEEP.SYNCS 0x989680 ;  /* 0x009896800000895d */ /* 0x002fea0003900000 */
[----:B------:R-:W1:Y:S02]  /*86e0*/  @!P0 SYNCS.PHASECHK.TRANS64 P0, [R7+URZ], R4 ;  /* 0x00000004070085a7 */ /* 0x000e64000800007f */
[----:B-1----:R-:W-:Y:S05]  /*86f0*/  @!P0 BRA `(.L_x_145) ;  /* 0xfffffffc00f08947 */ /* 0x002fea000383ffff */
[----:B------:R-:W-:Y:S05]  /*8700*/  BRA `(.L_x_204) ;  /* 0xffffffe400247947 */ /* 0x000fea000383ffff */
.L_x_146:
[----:B0-----:R0:W1:Y:S02]  /*8710*/  SYNCS.PHASECHK.TRANS64.TRYWAIT P0, [R6+URZ], R3 ;  /* 0x00000003060075a7 */ /* 0x001064000800017f */
[----:B-1----:R-:W-:Y:S05]  /*8720*/  @!P0 NANOSLEEP.SYNCS 0x989680 ;  /* 0x009896800000895d */ /* 0x002fea0003900000 */
[----:B------:R-:W1:Y:S02]  /*8730*/  @!P0 SYNCS.PHASECHK.TRANS64 P0, [R6+URZ], R3 ;  /* 0x00000003060085a7 */ /* 0x000e64000800007f */
[----:B-1----:R-:W-:Y:S05]  /*8740*/  @!P0 BRA `(.L_x_146) ;  /* 0xfffffffc00f08947 */ /* 0x002fea000383ffff */
[----:B------:R-:W-:Y:S05]  /*8750*/  BRA `(.L_x_205) ;  /* 0xffffffe400347947 */ /* 0x000fea000383ffff */
.L_x_147:
[----:B0-----:R0:W1:Y:S02]  /*8760*/  SYNCS.PHASECHK.TRANS64.TRYWAIT P0, [R7+URZ], R4 ;  /* 0x00000004070075a7 */ /* 0x001064000800017f */
[----:B-1----:R-:W-:Y:S05]  /*8770*/  @!P0 NANOSLEEP.SYNCS 0x989680 ;  /* 0x009896800000895d */ /* 0x002fea0003900000 */
[----:B------:R-:W1:Y:S02]  /*8780*/  @!P0 SYNCS.PHASECHK.TRANS64 P0, [R7+URZ], R4 ;  /* 0x00000004070085a7 */ /* 0x000e64000800007f */
[----:B-1----:R-:W-:Y:S05]  /*8790*/  @!P0 BRA `(.L_x_147) ;  /* 0xfffffffc00f08947 */ /* 0x002fea000383ffff */
[----:B------:R-:W-:Y:S05]  /*87a0*/  BRA `(.L_x_206) ;  /* 0xffffffe400447947 */ /* 0x000fea000383ffff */
.L_x_148:
[----:B0-----:R0:W1:Y:S02]  /*87b0*/  SYNCS.PHASECHK.TRANS64.TRYWAIT P0, [R6+URZ], R3 ;  /* 0x00000003060075a7 */ /* 0x001064000800017f */
[----:B-1----:R-:W-:Y:S05]  /*87c0*/  @!P0 NANOSLEEP.SYNCS 0x989680 ;  /* 0x009896800000895d */ /* 0x002fea0003900000 */
[----:B------:R-:W1:Y:S02]  /*87d0*/  @!P0 SYNCS.PHASECHK.TRANS64 P0, [R6+URZ], R3 ;  /* 0x00000003060085a7 */ /* 0x000e64000800007f */
[----:B-1----:R-:W-:Y:S05]  /*87e0*/  @!P0 BRA `(.L_x_148) ;  /* 0xfffffffc00f08947 */ /* 0x002fea000383ffff */
[----:B------:R-:W-:Y:S05]  /*87f0*/  BRA `(.L_x_207) ;  /* 0xffffffe400547947 */ /* 0x000fea000383ffff */
.L_x_149:
[----:B0-----:R0:W1:Y:S02]  /*8800*/  SYNCS.PHASECHK.TRANS64.TRYWAIT P0, [R7+URZ], R4 ;  /* 0x00000004070075a7 */ /* 0x001064000800017f */
[----:B-1----:R-:W-:Y:S05]  /*8810*/  @!P0 NANOSLEEP.SYNCS 0x989680 ;  /* 0x009896800000895d */ /* 0x002fea0003900000 */
[----:B------:R-:W1:Y:S02]  /*8820*/  @!P0 SYNCS.PHASECHK.TRANS64 P0, [R7+URZ], R4 ;  /* 0x00000004070085a7 */ /* 0x000e64000800007f */
[----:B-1----:R-:W-:Y:S05]  /*8830*/  @!P0 BRA `(.L_x_149) ;  /* 0xfffffffc00f08947 */ /* 0x002fea000383ffff */
[----:B------:R-:W-:Y:S05]  /*8840*/  BRA `(.L_x_208) ;  /* 0xffffffe400647947 */ /* 0x000fea000383ffff */
.L_x_150:
[----:B0-----:R0:W1:Y:S02]  /*8850*/  SYNCS.PHASECHK.TRANS64.TRYWAIT P0, [R6+URZ], R3 ;  /* 0x00000003060075a7 */ /* 0x001064000800017f */
[----:B-1----:R-:W-:Y:S05]  /*8860*/  @!P0 NANOSLEEP.SYNCS 0x989680 ;  /* 0x009896800000895d */ /* 0x002fea0003900000 */
[----:B------:R-:W1:Y:S02]  /*8870*/  @!P0 SYNCS.PHASECHK.TRANS64 P0, [R6+URZ], R3 ;  /* 0x00000003060085a7 */ /* 0x000e64000800007f */
[----:B-1----:R-:W-:Y:S05]  /*8880*/  @!P0 BRA `(.L_x_150) ;  /* 0xfffffffc00f08947 */ /* 0x002fea000383ffff */
[----:B------:R-:W-:Y:S05]  /*8890*/  BRA `(.L_x_209) ;  /* 0xffffffe400747947 */ /* 0x000fea000383ffff */
.L_x_151:
[----:B0-----:R0:W1:Y:S02]  /*88a0*/  SYNCS.PHASECHK.TRANS64.TRYWAIT P0, [R7+URZ], R4 ;  /* 0x00000004070075a7 */ /* 0x001064000800017f */
[----:B-1----:R-:W-:Y:S05]  /*88b0*/  @!P0 NANOSLEEP.SYNCS 0x989680 ;  /* 0x009896800000895d */ /* 0x002fea0003900000 */
[----:B------:R-:W1:Y:S02]  /*88c0*/  @!P0 SYNCS.PHASECHK.TRANS64 P0, [R7+URZ], R4 ;  /* 0x00000004070085a7 */ /* 0x000e64000800007f */
[----:B-1----:R-:W-:Y:S05]  /*88d0*/  @!P0 BRA `(.L_x_151) ;  /* 0xfffffffc00f08947 */ /* 0x002fea000383ffff */
[----:B------:R-:W-:Y:S05]  /*88e0*/  BRA `(.L_x_210) ;  /* 0xffffffe400847947 */ /* 0x000fea000383ffff */
.L_x_152:
[----:B0-----:R0:W1:Y:S02]  /*88f0*/  SYNCS.PHASECHK.TRANS64.TRYWAIT P0, [R6+URZ], R3 ;  /* 0x00000003060075a7 */ /* 0x001064000800017f */
[----:B-1----:R-:W-:Y:S05]  /*8900*/  @!P0 NANOSLEEP.SYNCS 0x989680 ;  /* 0x009896800000895d */ /* 0x002fea0003900000 */
[----:B------:R-:W1:Y:S02]  /*8910*/  @!P0 SYNCS.PHASECHK.TRANS64 P0, [R6+URZ], R3 ;  /* 0x00000003060085a7 */ /* 0x000e64000800007f */
[----:B-1----:R-:W-:Y:S05]  /*8920*/  @!P0 BRA `(.L_x_152) ;  /* 0xfffffffc00f08947 */ /* 0x002fea000383ffff */
[----:B------:R-:W-:Y:S05]  /*8930*/  BRA `(.L_x_211) ;  /* 0xffffffe400947947 */ /* 0x000fea000383ffff */
.L_x_153:
[----:B0-----:R0:W1:Y:S02]  /*8940*/  SYNCS.PHASECHK.TRANS64.TRYWAIT P0, [R7+URZ], R4 ;  /* 0x00000004070075a7 */ /* 0x001064000800017f */
[----:B-1----:R-:W-:Y:S05]  /*8950*/  @!P0 NANOSLEEP.SYNCS 0x989680 ;  /* 0x009896800000895d */ /* 0x002fea0003900000 */
[----:B------:R-:W1:Y:S02]  /*8960*/  @!P0 SYNCS.PHASECHK.TRANS64 P0, [R7+URZ], R4 ;  /* 0x00000004070085a7 */ /* 0x000e64000800007f */
[----:B-1----:R-:W-:Y:S05]  /*8970*/  @!P0 BRA `(.L_x_153) ;  /* 0xfffffffc00f08947 */ /* 0x002fea000383ffff */
[----:B------:R-:W-:Y:S05]  /*8980*/  BRA `(.L_x_212) ;  /* 0xffffffe400a47947 */ /* 0x000fea000383ffff */
.L_x_154:
[----:B0-----:R0:W1:Y:S02]  /*8990*/  SYNCS.PHASECHK.TRANS64.TRYWAIT P0, [R6+URZ], R3 ;  /* 0x00000003060075a7 */ /* 0x001064000800017f */
[----:B-1----:R-:W-:Y:S05]  /*89a0*/  @!P0 NANOSLEEP.SYNCS 0x989680 ;  /* 0x009896800000895d */ /* 0x002fea0003900000 */
[----:B------:R-:W1:Y:S02]  /*89b0*/  @!P0 SYNCS.PHASECHK.TRANS64 P0, [R6+URZ], R3 ;  /* 0x00000003060085a7 */ /* 0x000e64000800007f */
[----:B-1----:R-:W-:Y:S05]  /*89c0*/  @!P0 BRA `(.L_x_154) ;  /* 0xfffffffc00f08947 */ /* 0x002fea000383ffff */
[----:B------:R-:W-:Y:S05]  /*89d0*/  BRA `(.L_x_213) ;  /* 0xffffffe400b47947 */ /* 0x000fea000383ffff */
.L_x_155:
[----:B0-----:R0:W1:Y:S02]  /*89e0*/  SYNCS.PHASECHK.TRANS64.TRYWAIT P0, [R7+URZ], R4 ;  /* 0x00000004070075a7 */ /* 0x001064000800017f */
[----:B-1----:R-:W-:Y:S05]  /*89f0*/  @!P0 NANOSLEEP.SYNCS 0x989680 ;  /* 0x009896800000895d */ /* 0x002fea0003900000 */
[----:B------:R-:W1:Y:S02]  /*8a00*/  @!P0 SYNCS.PHASECHK.TRANS64 P0, [R7+URZ], R4 ;  /* 0x00000004070085a7 */ /* 0x000e64000800007f */
[----:B-1----:R-:W-:Y:S05]  /*8a10*/  @!P0 BRA `(.L_x_155) ;  /* 0xfffffffc00f08947 */ /* 0x002fea000383ffff */
[----:B------:R-:W-:Y:S05]  /*8a20*/  BRA `(.L_x_214) ;  /* 0xffffffe400c47947 */ /* 0x000fea000383ffff */
.L_x_156:
[----:B0-----:R0:W1:Y:S02]  /*8a30*/  SYNCS.PHASECHK.TRANS64.TRYWAIT P0, [R6+URZ], R3 ;  /* 0x00000003060075a7 */ /* 0x001064000800017f */
[----:B-1----:R-:W-:Y:S05]  /*8a40*/  @!P0 NANOSLEEP.SYNCS 0x989680 ;  /* 0x009896800000895d */ /* 0x002fea0003900000 */
[----:B------:R-:W1:Y:S02]  /*8a50*/  @!P0 SYNCS.PHASECHK.TRANS64 P0, [R6+URZ], R3 ;  /* 0x00000003060085a7 */ /* 0x000e64000800007f */
[----:B-1----:R-:W-:Y:S05]  /*8a60*/  @!P0 BRA `(.L_x_156) ;  /* 0xfffffffc00f08947 */ /* 0x002fea000383ffff */
[----:B------:R-:W-:Y:S05]  /*8a70*/  BRA `(.L_x_215) ;  /* 0xffffffe400d47947 */ /* 0x000fea000383ffff */
.L_x_157:
[----:B0-----:R0:W1:Y:S02]  /*8a80*/  SYNCS.PHASECHK.TRANS64.TRYWAIT P0, [R7+URZ], R4 ;  /* 0x00000004070075a7 */ /* 0x001064000800017f */
[----:B-1----:R-:W-:Y:S05]  /*8a90*/  @!P0 NANOSLEEP.SYNCS 0x989680 ;  /* 0x009896800000895d */ /* 0x002fea0003900000 */
[----:B------:R-:W1:Y:S02]  /*8aa0*/  @!P0 SYNCS.PHASECHK.TRANS64 P0, [R7+URZ], R4 ;  /* 0x00000004070085a7 */ /* 0x000e64000800007f */
[----:B-1----:R-:W-:Y:S05]  /*8ab0*/  @!P0 BRA `(.L_x_157) ;  /* 0xfffffffc00f08947 */ /* 0x002fea000383ffff */
[----:B------:R-:W-:Y:S05]  /*8ac0*/  BRA `(.L_x_216) ;  /* 0xffffffe400e47947 */ /* 0x000fea000383ffff */
.L_x_158:
[----:B0-----:R0:W1:Y:S02]  /*8ad0*/  SYNCS.PHASECHK.TRANS64.TRYWAIT P0, [R6+URZ], R3 ;  /* 0x00000003060075a7 */ /* 0x001064000800017f */
[----:B-1----:R-:W-:Y:S05]  /*8ae0*/  @!P0 NANOSLEEP.SYNCS 0x989680 ;  /* 0x009896800000895d */ /* 0x002fea0003900000 */
[----:B------:R-:W1:Y:S02]  /*8af0*/  @!P0 SYNCS.PHASECHK.TRANS64 P0, [R6+URZ], R3 ;  /* 0x00000003060085a7 */ /* 0x000e64000800007f */
[----:B-1----:R-:W-:Y:S05]  /*8b00*/  @!P0 BRA `(.L_x_158) ;  /* 0xfffffffc00f08947 */ /* 0x002fea000383ffff */
[----:B------:R-:W-:Y:S05]  /*8b10*/  BRA `(.L_x_217) ;  /* 0xffffffe400f47947 */ /* 0x000fea000383ffff */
.L_x_159:
[----:B0-----:R0:W1:Y:S02]  /*8b20*/  SYNCS.PHASECHK.TRANS64.TRYWAIT P0, [R7+URZ], R4 ;  /* 0x00000004070075a7 */ /* 0x001064000800017f */
[----:B-1----:R-:W-:Y:S05]  /*8b30*/  @!P0 NANOSLEEP.SYNCS 0x989680 ;  /* 0x009896800000895d */ /* 0x002fea0003900000 */
[----:B------:R-:W1:Y:S02]  /*8b40*/  @!P0 SYNCS.PHASECHK.TRANS64 P0, [R7+URZ], R4 ;  /* 0x00000004070085a7 */ /* 0x000e64000800007f */
[----:B-1----:R-:W-:Y:S05]  /*8b50*/  @!P0 BRA `(.L_x_159) ;  /* 0xfffffffc00f08947 */ /* 0x002fea000383ffff */
[----:B------:R-:W-:Y:S05]  /*8b60*/  BRA `(.L_x_218) ;  /* 0xffffffe800047947 */ /* 0x000fea000383ffff */
.L_x_160:
[----:B0-----:R0:W1:Y:S02]  /*8b70*/  SYNCS.PHASECHK.TRANS64.TRYWAIT P0, [R6+URZ], R3 ;  /* 0x00000003060075a7 */ /* 0x001064000800017f */
[----:B-1----:R-:W-:Y:S05]  /*8b80*/  @!P0 NANOSLEEP.SYNCS 0x989680 ;  /* 0x009896800000895d */ /* 0x002fea0003900000 */
[----:B------:R-:W1:Y:S02]  /*8b90*/  @!P0 SYNCS.PHASECHK.TRANS64 P0, [R6+URZ], R3 ;  /* 0x00000003060085a7 */ /* 0x000e64000800007f */
[----:B-1----:R-:W-:Y:S05]  /*8ba0*/  @!P0 BRA `(.L_x_160) ;  /* 0xfffffffc00f08947 */ /* 0x002fea000383ffff */
[----:B------:R-:W-:Y:S05]  /*8bb0*/  BRA `(.L_x_219) ;  /* 0xffffffe800147947 */ /* 0x000fea000383ffff */
.L_x_161:
[----:B0-----:R0:W1:Y:S02]  /*8bc0*/  SYNCS.PHASECHK.TRANS64.TRYWAIT P0, [R7+URZ], R4 ;  /* 0x00000004070075a7 */ /* 0x001064000800017f */
[----:B-1----:R-:W-:Y:S05]  /*8bd0*/  @!P0 NANOSLEEP.SYNCS 0x989680 ;  /* 0x009896800000895d */ /* 0x002fea0003900000 */
[----:B------:R-:W1:Y:S02]  /*8be0*/  @!P0 SYNCS.PHASECHK.TRANS64 P0, [R7+URZ], R4 ;  /* 0x00000004070085a7 */ /* 0x000e64000800007f */
[----:B-1----:R-:W-:Y:S05]  /*8bf0*/  @!P0 BRA `(.L_x_161) ;  /* 0xfffffffc00f08947 */ /* 0x002fea000383ffff */
[----:B------:R-:W-:Y:S05]  /*8c00*/  BRA `(.L_x_220) ;  /* 0xffffffe800247947 */ /* 0x000fea000383ffff */
.L_x_162:
[----:B0-----:R0:W1:Y:S02]  /*8c10*/  SYNCS.PHASECHK.TRANS64.TRYWAIT P0, [R6+URZ], R3 ;  /* 0x00000003060075a7 */ /* 0x001064000800017f */
[----:B-1----:R-:W-:Y:S05]  /*8c20*/  @!P0 NANOSLEEP.SYNCS 0x989680 ;  /* 0x009896800000895d */ /* 0x002fea0003900000 */
[----:B------:R-:W1:Y:S02]  /*8c30*/  @!P0 SYNCS.PHASECHK.TRANS64 P0, [R6+URZ], R3 ;  /* 0x00000003060085a7 */ /* 0x000e64000800007f */
[----:B-1----:R-:W-:Y:S05]  /*8c40*/  @!P0 BRA `(.L_x_162) ;  /* 0xfffffffc00f08947 */ /* 0x002fea000383ffff */
[----:B------:R-:W-:Y:S05]  /*8c50*/  BRA `(.L_x_221) ;  /* 0xffffffe800347947 */ /* 0x000fea000383ffff */
.L_x_163:
[----:B0-----:R0:W1:Y:S02]  /*8c60*/  SYNCS.PHASECHK.TRANS64.TRYWAIT P0, [R7+URZ], R4 ;  /* 0x00000004070075a7 */ /* 0x001064000800017f */
[----:B-1----:R-:W-:Y:S05]  /*8c70*/  @!P0 NANOSLEEP.SYNCS 0x989680 ;  /* 0x009896800000895d */ /* 0x002fea0003900000 */
[----:B------:R-:W1:Y:S02]  /*8c80*/  @!P0 SYNCS.PHASECHK.TRANS64 P0, [R7+URZ], R4 ;  /* 0x00000004070085a7 */ /* 0x000e64000800007f */
[----:B-1----:R-:W-:Y:S05]  /*8c90*/  @!P0 BRA `(.L_x_163) ;  /* 0xfffffffc00f08947 */ /* 0x002fea000383ffff */
[----:B------:R-:W-:Y:S05]  /*8ca0*/  BRA `(.L_x_222) ;  /* 0xffffffe800447947 */ /* 0x000fea000383ffff */
.L_x_164:
[----:B0-----:R0:W1:Y:S02]  /*8cb0*/  SYNCS.PHASECHK.TRANS64.TRYWAIT P0, [R6+URZ], R3 ;  /* 0x00000003060075a7 */ /* 0x001064000800017f */
[----:B-1----:R-:W-:Y:S05]  /*8cc0*/  @!P0 NANOSLEEP.SYNCS 0x989680 ;  /* 0x009896800000895d */ /* 0x002fea0003900000 */
[----:B------:R-:W1:Y:S02]  /*8cd0*/  @!P0 SYNCS.PHASECHK.TRANS64 P0, [R6+URZ], R3 ;  /* 0x00000003060085a7 */ /* 0x000e64000800007f */
[----:B-1----:R-:W-:Y:S05]  /*8ce0*/  @!P0 BRA `(.L_x_164) ;  /* 0xfffffffc00f08947 */ /* 0x002fea000383ffff */
[----:B------:R-:W-:Y:S05]  /*8cf0*/  BRA `(.L_x_223) ;  /* 0xffffffe800547947 */ /* 0x000fea000383ffff */
.L_x_165:
[----:B0-----:R0:W1:Y:S02]  /*8d00*/  SYNCS.PHASECHK.TRANS64.TRYWAIT P0, [R7+URZ], R4 ;  /* 0x00000004070075a7 */ /* 0x001064000800017f */
[----:B-1----:R-:W-:Y:S05]  /*8d10*/  @!P0 NANOSLEEP.SYNCS 0x989680 ;  /* 0x009896800000895d */ /* 0x002fea0003900000 */
[----:B------:R-:W1:Y:S02]  /*8d20*/  @!P0 SYNCS.PHASECHK.TRANS64 P0, [R7+URZ], R4 ;  /* 0x00000004070085a7 */ /* 0x000e64000800007f */
[----:B-1----:R-:W-:Y:S05]  /*8d30*/  @!P0 BRA `(.L_x_165) ;  /* 0xfffffffc00f08947 */ /* 0x002fea000383ffff */
[----:B------:R-:W-:Y:S05]  /*8d40*/  BRA `(.L_x_224) ;  /* 0xffffffe800647947 */ /* 0x000fea000383ffff */
.L_x_166:
[----:B0-----:R0:W1:Y:S02]  /*8d50*/  SYNCS.PHASECHK.TRANS64.TRYWAIT P0, [R6+URZ], R3 ;  /* 0x00000003060075a7 */ /* 0x001064000800017f */
[----:B-1----:R-:W-:Y:S05]  /*8d60*/  @!P0 NANOSLEEP.SYNCS 0x989680 ;  /* 0x009896800000895d */ /* 0x002fea0003900000 */
[----:B------:R-:W1:Y:S02]  /*8d70*/  @!P0 SYNCS.PHASECHK.TRANS64 P0, [R6+URZ], R3 ;  /* 0x00000003060085a7 */ /* 0x000e64000800007f */
[----:B-1----:R-:W-:Y:S05]  /*8d80*/  @!P0 BRA `(.L_x_166) ;  /* 0xfffffffc00f08947 */ /* 0x002fea000383ffff */
[----:B------:R-:W-:Y:S05]  /*8d90*/  BRA `(.L_x_225) ;  /* 0xffffffe800747947 */ /* 0x000fea000383ffff */
.L_x_167:
[----:B0-----:R0:W1:Y:S02]  /*8da0*/  SYNCS.PHASECHK.TRANS64.TRYWAIT P0, [R7+URZ], R4 ;  /* 0x00000004070075a7 */ /* 0x001064000800017f */
[----:B-1----:R-:W-:Y:S05]  /*8db0*/  @!P0 NANOSLEEP.SYNCS 0x989680 ;  /* 0x009896800000895d */ /* 0x002fea0003900000 */
[----:B------:R-:W1:Y:S02]  /*8dc0*/  @!P0 SYNCS.PHASECHK.TRANS64 P0, [R7+URZ], R4 ;  /* 0x00000004070085a7 */ /* 0x000e64000800007f */
[----:B-1----:R-:W-:Y:S05]  /*8dd0*/  @!P0 BRA `(.L_x_167) ;  /* 0xfffffffc00f08947 */ /* 0x002fea000383ffff */
[----:B------:R-:W-:Y:S05]  /*8de0*/  BRA `(.L_x_226) ;  /* 0xffffffe800847947 */ /* 0x000fea000383ffff */
.L_x_168:
[----:B0-----:R0:W1:Y:S02]  /*8df0*/  SYNCS.PHASECHK.TRANS64.TRYWAIT P0, [R6+URZ], R3 ;  /* 0x00000003060075a7 */ /* 0x001064000800017f */
[----:B-1----:R-:W-:Y:S05]  /*8e00*/  @!P0 NANOSLEEP.SYNCS 0x989680 ;  /* 0x009896800000895d */ /* 0x002fea0003900000 */
[----:B------:R-:W1:Y:S02]  /*8e10*/  @!P0 SYNCS.PHASECHK.TRANS64 P0, [R6+URZ], R3 ;  /* 0x00000003060085a7 */ /* 0x000e64000800007f */
[----:B-1----:R-:W-:Y:S05]  /*8e20*/  @!P0 BRA `(.L_x_168) ;  /* 0xfffffffc00f08947 */ /* 0x002fea000383ffff */
[----:B------:R-:W-:Y:S05]  /*8e30*/  BRA `(.L_x_227) ;  /* 0xffffffe800947947 */ /* 0x000fea000383ffff */
.L_x_169:
[----:B0-----:R0:W1:Y:S02]  /*8e40*/  SYNCS.PHASECHK.TRANS64.TRYWAIT P0, [R7+URZ], R4 ;  /* 0x00000004070075a7 */ /* 0x001064000800017f */
[----:B-1----:R-:W-:Y:S05]  /*8e50*/  @!P0 NANOSLEEP.SYNCS 0x989680 ;  /* 0x009896800000895d */ /* 0x002fea0003900000 */
[----:B------:R-:W1:Y:S02]  /*8e60*/  @!P0 SYNCS.PHASECHK.TRANS64 P0, [R7+URZ], R4 ;  /* 0x00000004070085a7 */ /* 0x000e64000800007f */
[----:B-1----:R-:W-:Y:S05]  /*8e70*/  @!P0 BRA `(.L_x_169) ;  /* 0xfffffffc00f08947 */ /* 0x002fea000383ffff */
[----:B------:R-:W-:Y:S05]  /*8e80*/  BRA `(.L_x_228) ;  /* 0xffffffe800a47947 */ /* 0x000fea000383ffff */
.L_x_170:
[----:B0-----:R0:W1:Y:S02]  /*8e90*/  SYNCS.PHASECHK.TRANS64.TRYWAIT P0, [R6+URZ], R3 ;  /* 0x00000003060075a7 */ /* 0x001064000800017f */
[----:B-1----:R-:W-:Y:S05]  /*8ea0*/  @!P0 NANOSLEEP.SYNCS 0x989680 ;  /* 0x009896800000895d */ /* 0x002fea0003900000 */
[----:B------:R-:W1:Y:S02]  /*8eb0*/  @!P0 SYNCS.PHASECHK.TRANS64 P0, [R6+URZ], R3 ;  /* 0x00000003060085a7 */ /* 0x000e64000800007f */
[----:B-1----:R-:W-:Y:S05]  /*8ec0*/  @!P0 BRA `(.L_x_170) ;  /* 0xfffffffc00f08947 */ /* 0x002fea000383ffff */
[----:B------:R-:W-:Y:S05]  /*8ed0*/  BRA `(.L_x_229) ;  /* 0xffffffe800b47947 */ /* 0x000fea000383ffff */
.L_x_171:
[----:B0-----:R0:W1:Y:S02]  /*8ee0*/  SYNCS.PHASECHK.TRANS64.TRYWAIT P0, [R7+URZ], R4 ;  /* 0x00000004070075a7 */ /* 0x001064000800017f */
[----:B-1----:R-:W-:Y:S05]  /*8ef0*/  @!P0 NANOSLEEP.SYNCS 0x989680 ;  /* 0x009896800000895d */ /* 0x002fea0003900000 */
[----:B------:R-:W1:Y:S02]  /*8f00*/  @!P0 SYNCS.PHASECHK.TRANS64 P0, [R7+URZ], R4 ;  /* 0x00000004070085a7 */ /* 0x000e64000800007f */
[----:B-1----:R-:W-:Y:S05]  /*8f10*/  @!P0 BRA `(.L_x_171) ;  /* 0xfffffffc00f08947 */ /* 0x002fea000383ffff */
[----:B------:R-:W-:Y:S05]  /*8f20*/  BRA `(.L_x_230) ;  /* 0xffffffe800c47947 */ /* 0x000fea000383ffff */
.L_x_172:
[----:B0-----:R0:W1:Y:S02]  /*8f30*/  SYNCS.PHASECHK.TRANS64.TRYWAIT P0, [R6+URZ], R3 ;  /* 0x00000003060075a7 */ /* 0x001064000800017f */
[----:B-1----:R-:W-:Y:S05]  /*8f40*/  @!P0 NANOSLEEP.SYNCS 0x989680 ;  /* 0x009896800000895d */ /* 0x002fea0003900000 */
[----:B------:R-:W1:Y:S02]  /*8f50*/  @!P0 SYNCS.PHASECHK.TRANS64 P0, [R6+URZ], R3 ;  /* 0x00000003060085a7 */ /* 0x000e64000800007f */
[----:B-1----:R-:W-:Y:S05]  /*8f60*/  @!P0 BRA `(.L_x_172) ;  /* 0xfffffffc00f08947 */ /* 0x002fea000383ffff */
[----:B------:R-:W-:Y:S05]  /*8f70*/  BRA `(.L_x_231) ;  /* 0xffffffe800d47947 */ /* 0x000fea000383ffff */
.L_x_173:
[----:B0-----:R0:W1:Y:S02]  /*8f80*/  SYNCS.PHASECHK.TRANS64.TRYWAIT P0, [R7+URZ], R4 ;  /* 0x00000004070075a7 */ /* 0x001064000800017f */
[----:B-1----:R-:W-:Y:S05]  /*8f90*/  @!P0 NANOSLEEP.SYNCS 0x989680 ;  /* 0x009896800000895d */ /* 0x002fea0003900000 */
[----:B------:R-:W1:Y:S02]  /*8fa0*/  @!P0 SYNCS.PHASECHK.TRANS64 P0, [R7+URZ], R4 ;  /* 0x00000004070085a7 */ /* 0x000e64000800007f */
[----:B-1----:R-:W-:Y:S05]  /*8fb0*/  @!P0 BRA `(.L_x_173) ;  /* 0xfffffffc00f08947 */ /* 0x002fea000383ffff */
[----:B------:R-:W-:Y:S05]  /*8fc0*/  BRA `(.L_x_232) ;  /* 0xffffffe800e47947 */ /* 0x000fea000383ffff */
.L_x_174:
[----:B0-----:R0:W1:Y:S02]  /*8fd0*/  SYNCS.PHASECHK.TRANS64.TRYWAIT P0, [R6+URZ], R3 ;  /* 0x00000003060075a7 */ /* 0x001064000800017f */
[----:B-1----:R-:W-:Y:S05]  /*8fe0*/  @!P0 NANOSLEEP.SYNCS 0x989680 ;  /* 0x009896800000895d */ /* 0x002fea0003900000 */
[----:B------:R-:W1:Y:S02]  /*8ff0*/  @!P0 SYNCS.PHASECHK.TRANS64 P0, [R6+URZ], R3 ;  /* 0x00000003060085a7 */ /* 0x000e64000800007f */
[----:B-1----:R-:W-:Y:S05]  /*9000*/  @!P0 BRA `(.L_x_174) ;  /* 0xfffffffc00f08947 */ /* 0x002fea000383ffff */
[----:B------:R-:W-:Y:S05]  /*9010*/  BRA `(.L_x_233) ;  /* 0xffffffe800f47947 */ /* 0x000fea000383ffff */
.L_x_175:
[----:B0-----:R0:W1:Y:S02]  /*9020*/  SYNCS.PHASECHK.TRANS64.TRYWAIT P0, [R7+URZ], R4 ;  /* 0x00000004070075a7 */ /* 0x001064000800017f */
[----:B-1----:R-:W-:Y:S05]  /*9030*/  @!P0 NANOSLEEP.SYNCS 0x989680 ;  /* 0x009896800000895d */ /* 0x002fea0003900000 */
[----:B------:R-:W1:Y:S02]  /*9040*/  @!P0 SYNCS.PHASECHK.TRANS64 P0, [R7+URZ], R4 ;  /* 0x00000004070085a7 */ /* 0x000e64000800007f */
[----:B-1----:R-:W-:Y:S05]  /*9050*/  @!P0 BRA `(.L_x_175) ;  /* 0xfffffffc00f08947 */ /* 0x002fea000383ffff */
[----:B------:R-:W-:Y:S05]  /*9060*/  BRA `(.L_x_234) ;  /* 0xffffffec00047947 */ /* 0x000fea000383ffff */
.L_x_176:
[----:B0-----:R0:W1:Y:S02]  /*9070*/  SYNCS.PHASECHK.TRANS64.TRYWAIT P0, [R6+URZ], R3 ;  /* 0x00000003060075a7 */ /* 0x001064000800017f */
[----:B-1----:R-:W-:Y:S05]  /*9080*/  @!P0 NANOSLEEP.SYNCS 0x989680 ;  /* 0x009896800000895d */ /* 0x002fea0003900000 */
[----:B------:R-:W1:Y:S02]  /*9090*/  @!P0 SYNCS.PHASECHK.TRANS64 P0, [R6+URZ], R3 ;  /* 0x00000003060085a7 */ /* 0x000e64000800007f */
[----:B-1----:R-:W-:Y:S05]  /*90a0*/  @!P0 BRA `(.L_x_176) ;  /* 0xfffffffc00f08947 */ /* 0x002fea000383ffff */
[----:B------:R-:W-:Y:S05]  /*90b0*/  BRA `(.L_x_235) ;  /* 0xffffffec00147947 */ /* 0x000fea000383ffff */
.L_x_177:
[----:B0-----:R0:W1:Y:S02]  /*90c0*/  SYNCS.PHASECHK.TRANS64.TRYWAIT P0, [R7+URZ], R4 ;  /* 0x00000004070075a7 */ /* 0x001064000800017f */
[----:B-1----:R-:W-:Y:S05]  /*90d0*/  @!P0 NANOSLEEP.SYNCS 0x989680 ;  /* 0x009896800000895d */ /* 0x002fea0003900000 */
[----:B------:R-:W1:Y:S02]  /*90e0*/  @!P0 SYNCS.PHASECHK.TRANS64 P0, [R7+URZ], R4 ;  /* 0x00000004070085a7 */ /* 0x000e64000800007f */
[----:B-1----:R-:W-:Y:S05]  /*90f0*/  @!P0 BRA `(.L_x_177) ;  /* 0xfffffffc00f08947 */ /* 0x002fea000383ffff */
[----:B------:R-:W-:Y:S05]  /*9100*/  BRA `(.L_x_236) ;  /* 0xffffffec00247947 */ /* 0x000fea000383ffff */
.L_x_178:
[----:B0-----:R0:W1:Y:S02]  /*9110*/  SYNCS.PHASECHK.TRANS64.TRYWAIT P0, [R6+URZ], R3 ;  /* 0x00000003060075a7 */ /* 0x001064000800017f */
[----:B-1----:R-:W-:Y:S05]  /*9120*/  @!P0 NANOSLEEP.SYNCS 0x989680 ;  /* 0x009896800000895d */ /* 0x002fea0003900000 */
[----:B------:R-:W1:Y:S02]  /*9130*/  @!P0 SYNCS.PHASECHK.TRANS64 P0, [R6+URZ], R3 ;  /* 0x00000003060085a7 */ /* 0x000e64000800007f */
[----:B-1----:R-:W-:Y:S05]  /*9140*/  @!P0 BRA `(.L_x_178) ;  /* 0xfffffffc00f08947 */ /* 0x002fea000383ffff */
[----:B------:R-:W-:Y:S05]  /*9150*/  BRA `(.L_x_237) ;  /* 0xffffffec00347947 */ /* 0x000fea000383ffff */
.L_x_179:
[----:B0-----:R0:W1:Y:S02]  /*9160*/  SYNCS.PHASECHK.TRANS64.TRYWAIT P0, [R7+URZ], R4 ;  /* 0x00000004070075a7 */ /* 0x001064000800017f */
[----:B-1----:R-:W-:Y:S05]  /*9170*/  @!P0 NANOSLEEP.SYNCS 0x989680 ;  /* 0x009896800000895d */ /* 0x002fea0003900000 */
[----:B------:R-:W1:Y:S02]  /*9180*/  @!P0 SYNCS.PHASECHK.TRANS64 P0, [R7+URZ], R4 ;  /* 0x00000004070085a7 */ /* 0x000e64000800007f */
[----:B-1----:R-:W-:Y:S05]  /*9190*/  @!P0 BRA `(.L_x_179) ;  /* 0xfffffffc00f08947 */ /* 0x002fea000383ffff */
[----:B------:R-:W-:Y:S05]  /*91a0*/  BRA `(.L_x_238) ;  /* 0xffffffec00447947 */ /* 0x000fea000383ffff */
.L_x_180:
[----:B0-----:R0:W1:Y:S02]  /*91b0*/  SYNCS.PHASECHK.TRANS64.TRYWAIT P0, [R6+URZ], R3 ;  /* 0x00000003060075a7 */ /* 0x001064000800017f */
[----:B-1----:R-:W-:Y:S05]  /*91c0*/  @!P0 NANOSLEEP.SYNCS 0x989680 ;  /* 0x009896800000895d */ /* 0x002fea0003900000 */
[----:B------:R-:W1:Y:S02]  /*91d0*/  @!P0 SYNCS.PHASECHK.TRANS64 P0, [R6+URZ], R3 ;  /* 0x00000003060085a7 */ /* 0x000e64000800007f */
[----:B-1----:R-:W-:Y:S05]  /*91e0*/  @!P0 BRA `(.L_x_180) ;  /* 0xfffffffc00f08947 */ /* 0x002fea000383ffff */
[----:B------:R-:W-:Y:S05]  /*91f0*/  BRA `(.L_x_239) ;  /* 0xffffffec00547947 */ /* 0x000fea000383ffff */
.L_x_181:
[----:B-1----:R1:W2:Y:S02]  /*9200*/  SYNCS.PHASECHK.TRANS64.TRYWAIT P0, [R7+URZ], R4 ;  /* 0x00000004070075a7 */ /* 0x0022a4000800017f */
[----:B--2---:R-:W-:Y:S05]  /*9210*/  @!P0 NANOSLEEP.SYNCS 0x989680 ;  /* 0x009896800000895d */ /* 0x004fea0003900000 */
[----:B------:R-:W2:Y:S02]  /*9220*/  @!P0 SYNCS.PHASECHK.TRANS64 P0, [R7+URZ], R4 ;  /* 0x00000004070085a7 */ /* 0x000ea4000800007f */
[----:B--2---:R-:W-:Y:S05]  /*9230*/  @!P0 BRA `(.L_x_181) ;  /* 0xfffffffc00f08947 */ /* 0x004fea000383ffff */
[----:B------:R-:W-:Y:S05]  /*9240*/  BRA `(.L_x_240) ;  /* 0xffffffec005c7947 */ /* 0x000fea000383ffff */
.L_x_241:
[----:B------:R-:W-:-:S00]  /*9250*/  BRA `(.L_x_241) ;  /* 0xfffffffc00fc7947 */ /* 0x000fc0000383ffff */
[----:B------:R-:W-:-:S00]  /*9260*/  NOP ;  /* 0x0000000000007918 */ /* 0x000fc00000000000 */
        /* <DEDUP_REMOVED lines=9> */
.L_x_242:


//--------------------- .nv.global.init           --------------------------
	.section	.nv.global.init,"aw",@progbits
.nv.global.init:
	.type		$str$22,@object
	.size		$str$22,($str$23 - $str$22)
$str$22:
        /*0000*/ 	.byte	0x6b, 0x5f, 0x74, 0x69, 0x6c, 0x65, 0x5f, 0x63, 0x6f, 0x75, 0x6e, 0x74, 0x20, 0x3e, 0x3d, 0x20
        /*0010*/ 	.byte	0x31, 0x00
	.type		$str$23,@object
	.size		$str$23,(__unnamed_1 - $str$23)
$str$23:
        /*0012*/ 	.byte	0x2f, 0x74, 0x6d, 0x70, 0x2f, 0x63, 0x75, 0x74, 0x6c, 0x61, 0x73, 0x73, 0x5f, 0x73, 0x77, 0x65
        /*0022*/ 	.byte	0x65, 0x70, 0x5f, 0x73, 0x72, 0x63, 0x2f, 0x69, 0x6e, 0x63, 0x6c, 0x75, 0x64, 0x65, 0x2f, 0x63
        /*0032*/ 	.byte	0x75, 0x74, 0x6c, 0x61, 0x73, 0x73, 0x2f, 0x67, 0x65, 0x6d, 0x6d, 0x2f, 0x63, 0x6f, 0x6c, 0x6c
        /*0042*/ 	.byte	0x65, 0x63, 0x74, 0x69, 0x76, 0x65, 0x2f, 0x73, 0x6d, 0x39, 0x30, 0x5f, 0x6d, 0x6d, 0x61, 0x5f
        /*0052*/ 	.byte	0x74, 0x6d, 0x61, 0x5f, 0x67, 0x6d, 0x6d, 0x61, 0x5f, 0x73, 0x73, 0x5f, 0x77, 0x61, 0x72, 0x70
        /*0062*/ 	.byte	0x73, 0x70, 0x65, 0x63, 0x69, 0x61, 0x6c, 0x69, 0x7a, 0x65, 0x64, 0x2e, 0x68, 0x70, 0x70, 0x00
	.type		__unnamed_1,@object
	.size		__unnamed_1,(.L_0 - __unnamed_1)
__unnamed_1:
        /*0072*/ 	.byte	0x76, 0x6f, 0x69, 0x64, 0x20, 0x63, 0x75, 0x74, 0x6c, 0x61, 0x73, 0x73, 0x3a, 0x3a, 0x67, 0x65
        /* <DEDUP_REMOVED lines=179> */
        /*0bb2*/ 	.byte	0x69, 0x74, 0x79, 0x5d, 0x00
.L_0:


//--------------------- .nv.shared._ZN7cutlass13device_kernelINS_4gemm6kernel13GemmUniversalIN4cute5tupleIJiiiiEEENS1_10collective13CollectiveMmaINS1_34MainloopSm90TmaGmmaWarpSpecializedILi50ENS5_IJNS4_1CILi1EEESB_SB_EEENS1_32KernelTmaWarpSpecializedPingpongEEENS5_IJNSA_ILi64EEENSA_ILi80EEENSA_ILi16EEEEEENS_6half_tENS5_IJlSB_lEEESJ_SK_NS4_8TiledMMAINS4_8MMA_AtomIJNS4_4SM904GMMA25MMA_64x16x16_F32F16F16_SSILNSO_5MajorE0ELSQ_0ELNSO_7ScaleInE1ELSR_1EEEEEENS4_6LayoutISC_NS5_IJNSA_ILi0EEESV_SV_EEEEENS5_IJNS4_10UnderscoreESY_SY_EEEEENS4_13SM90_TMA_LOADENS4_14ComposedLayoutINS4_7SwizzleILi1ELi4ELi3EEENS4_18smem_ptr_flag_bitsILi16EEENSU_INS5_IJNSA_ILi8EEESH_EEENS5_IJSH_SB_EEEEEEEvNS4_8identityES11_S1B_vS1C_EENS_8epilogue10collective6detail29Sm90TmaWarpSpecializedAdapterINS1F_15DefaultEpilogueISJ_SK_SK_NS1E_6thread17LinearCombinationISJ_Li1EffLNS1J_9ScaleType4KindE0ELNS_15FloatRoundStyleE2ESJ_EENS1_15EpilogueDefaultEEEEEvvEEEEvNT_6ParamsE --------------------------
	.section	.nv.shared._ZN7cutlass13device_kernelINS_4gemm6kernel13GemmUniversalIN4cute5tupleIJiiiiEEENS1_10collective13CollectiveMmaINS1_34MainloopSm90TmaGmmaWarpSpecializedILi50ENS5_IJNS4_1CILi1EEESB_SB_EEENS1_32KernelTmaWarpSpecializedPingpongEEENS5_IJNSA_ILi64EEENSA_ILi80EEENSA_ILi16EEEEEENS_6half_tENS5_IJlSB_lEEESJ_SK_NS4_8TiledMMAINS4_8MMA_AtomIJNS4_4SM904GMMA25MMA_64x16x16_F32F16F16_SSILNSO_5MajorE0ELSQ_0ELNSO_7ScaleInE1ELSR_1EEEEEENS4_6LayoutISC_NS5_IJNSA_ILi0EEESV_SV_EEEEENS5_IJNS4_10UnderscoreESY_SY_EEEEENS4_13SM90_TMA_LOADENS4_14ComposedLayoutINS4_7SwizzleILi1ELi4ELi3EEENS4_18smem_ptr_flag_bitsILi16EEENSU_INS5_IJNSA_ILi8EEESH_EEENS5_IJSH_SB_EEEEEEEvNS4_8identityES11_S1B_vS1C_EENS_8epilogue10collective6detail29Sm90TmaWarpSpecializedAdapterINS1F_15DefaultEpilogueISJ_SK_SK_NS1E_6thread17LinearCombinationISJ_Li1EffLNS1J_9ScaleType4KindE0ELNS_15FloatRoundStyleE2ESJ_EENS1_15EpilogueDefaultEEEEEvvEEEEvNT_6ParamsE,"aw",@nobits
	.sectionflags	@""
	.align	16
	.zero		1024


//--------------------- .nv.shared.reserved.0     --------------------------
	.section	.nv.shared.reserved.0,"aw",@nobits
	.weak		__nv_reservedSMEM_offset_0_alias
	.size		__nv_reservedSMEM_offset_0_alias, 0, 0
	.other		__nv_reservedSMEM_offset_0_alias,@"STO_CUDA_RESERVED_SHARED STV_DEFAULT"
__nv_reservedSMEM_offset_0_alias:
	.zero		0


//--------------------- .nv.global                --------------------------
	.section	.nv.global,"aw",@nobits
.nv.global:
	.type		_ZN40_INTERNAL_bc8bbc9f_4_k_cu_52092d5f_113424cute1_E,@object
	.size		_ZN40_INTERNAL_bc8bbc9f_4_k_cu_52092d5f_113424cute1_E,(_ZN40_INTERNAL_bc8bbc9f_4_k_cu_52092d5f_113424cuda3std3__45__cpo6cbeginE - _ZN40_INTERNAL_bc8bbc9f_4_k_cu_52092d5f_113424cute1_E)
_ZN40_INTERNAL_bc8bbc9f_4_k_cu_52092d5f_113424cute1_E:
	.zero		1
	.type		_ZN40_INTERNAL_bc8bbc9f_4_k_cu_52092d5f_113424cuda3std3__45__cpo6cbeginE,@object
	.size		_ZN40_INTERNAL_bc8bbc9f_4_k_cu_52092d5f_113424cuda3std3__45__cpo6cbeginE,(_ZN40_INTERNAL_bc8bbc9f_4_k_cu_52092d5f_113424cuda3std3__48in_placeE - _ZN40_INTERNAL_bc8bbc9f_4_k_cu_52092d5f_113424cuda3std3__45__cpo6cbeginE)
_ZN40_INTERNAL_bc8bbc9f_4_k_cu_52092d5f_113424cuda3std3__45__cpo6cbeginE:
	.zero		1
	.type		_ZN40_INTERNAL_bc8bbc9f_4_k_cu_52092d5f_113424cuda3std3__48in_placeE,@object
	.size		_ZN40_INTERNAL_bc8bbc9f_4_k_cu_52092d5f_113424cuda3std3__48in_placeE,(_ZN40_INTERNAL_bc8bbc9f_4_k_cu_52092d5f_113424cuda3std6ranges3__45__cpo9iter_moveE - _ZN40_INTERNAL_bc8bbc9f_4_k_cu_52092d5f_113424cuda3std3__48in_placeE)
_ZN40_INTERNAL_bc8bbc9f_4_k_cu_52092d5f_113424cuda3std3__48in_placeE:
	.zero		1
	.type		_ZN40_INTERNAL_bc8bbc9f_4_k_cu_52092d5f_113424cuda3std6ranges3__45__cpo9iter_moveE,@object
	.size		_ZN40_INTERNAL_bc8bbc9f_4_k_cu_52092d5f_113424cuda3std6ranges3__45__cpo9iter_moveE,(_ZN40_INTERNAL_bc8bbc9f_4_k_cu_52092d5f_113424cuda3std3__45__cpo5beginE - _ZN40_INTERNAL_bc8bbc9f_4_k_cu_52092d5f_113424cuda3std6ranges3__45__cpo9iter_moveE)
_ZN40_INTERNAL_bc8bbc9f_4_k_cu_52092d5f_113424cuda3std6ranges3__45__cpo9iter_moveE:
	.zero		1
	.type		_ZN40_INTERNAL_bc8bbc9f_4_k_cu_52092d5f_113424cuda3std3__45__cpo5beginE,@object
	.size		_ZN40_INTERNAL_bc8bbc9f_4_k_cu_52092d5f_113424cuda3std3__45__cpo5beginE,(_ZN40_INTERNAL_bc8bbc9f_4_k_cu_52092d5f_113424cuda3std3__442_GLOBAL__N__bc8bbc9f_4_k_cu_52092d5f_113426ignoreE - _ZN40_INTERNAL_bc8bbc9f_4_k_cu_52092d5f_113424cuda3std3__45__cpo5beginE)
_ZN40_INTERNAL_bc8bbc9f_4_k_cu_52092d5f_113424cuda3std3__45__cpo5beginE:
	.zero		1
	.type		_ZN40_INTERNAL_bc8bbc9f_4_k_cu_52092d5f_113424cuda3std3__442_GLOBAL__N__bc8bbc9f_4_k_cu_52092d5f_113426ignoreE,@object
	.size		_ZN40_INTERNAL_bc8bbc9f_4_k_cu_52092d5f_113424cuda3std3__442_GLOBAL__N__bc8bbc9f_4_k_cu_52092d5f_113426ignoreE,(_ZN40_INTERNAL_bc8bbc9f_4_k_cu_52092d5f_113424cute7productE - _ZN40_INTERNAL_bc8bbc9f_4_k_cu_52092d5f_113424cuda3std3__442_GLOBAL__N__bc8bbc9f_4_k_cu_52092d5f_113426ignoreE)
_ZN40_INTERNAL_bc8bbc9f_4_k_cu_52092d5f_113424cuda3std3__442_GLOBAL__N__bc8bbc9f_4_k_cu_52092d5f_113426ignoreE:
	.zero		1
	.type		_ZN40_INTERNAL_bc8bbc9f_4_k_cu_52092d5f_113424cute7productE,@object
	.size		_ZN40_INTERNAL_bc8bbc9f_4_k_cu_52092d5f_113424cute7productE,(_ZN40_INTERNAL_bc8bbc9f_4_k_cu_52092d5f_113424cuda3std3__45__cpo3endE - _ZN40_INTERNAL_bc8bbc9f_4_k_cu_52092d5f_113424cute7productE)
_ZN40_INTERNAL_bc8bbc9f_4_k_cu_52092d5f_113424cute7productE:
	.zero		1
	.type		_ZN40_INTERNAL_bc8bbc9f_4_k_cu_52092d5f_113424cuda3std3__45__cpo3endE,@object
	.size		_ZN40_INTERNAL_bc8bbc9f_4_k_cu_52092d5f_113424cuda3std3__45__cpo3endE,(_ZN40_INTERNAL_bc8bbc9f_4_k_cu_52092d5f_113424cuda3std3__419piecewise_constructE - _ZN40_INTERNAL_bc8bbc9f_4_k_cu_52092d5f_113424cuda3std3__45__cpo3endE)
_ZN40_INTERNAL_bc8bbc9f_4_k_cu_52092d5f_113424cuda3std3__45__cpo3endE:
	.zero		1
	.type		_ZN40_INTERNAL_bc8bbc9f_4_k_cu_52092d5f_113424cuda3std3__419piecewise_constructE,@object
	.size		_ZN40_INTERNAL_bc8bbc9f_4_k_cu_52092d5f_113424cuda3std3__419piecewise_constructE,(_ZN40_INTERNAL_bc8bbc9f_4_k_cu_52092d5f_113424cuda3std3__45__cpo4cendE - _ZN40_INTERNAL_bc8bbc9f_4_k_cu_52092d5f_113424cuda3std3__419piecewise_constructE)
_ZN40_INTERNAL_bc8bbc9f_4_k_cu_52092d5f_113424cuda3std3__419piecewise_constructE:
	.zero		1
	.type		_ZN40_INTERNAL_bc8bbc9f_4_k_cu_52092d5f_113424cuda3std3__45__cpo4cendE,@object
	.size		_ZN40_INTERNAL_bc8bbc9f_4_k_cu_52092d5f_113424cuda3std3__45__cpo4cendE,(_ZN40_INTERNAL_bc8bbc9f_4_k_cu_52092d5f_113424cuda3std6ranges3__45__cpo4swapE - _ZN40_INTERNAL_bc8bbc9f_4_k_cu_52092d5f_113424cuda3std3__45__cpo4cendE)
_ZN40_INTERNAL_bc8bbc9f_4_k_cu_52092d5f_113424cuda3std3__45__cpo4cendE:
	.zero		1
	.type		_ZN40_INTERNAL_bc8bbc9f_4_k_cu_52092d5f_113424cuda3std6ranges3__45__cpo4swapE,@object
	.size		_ZN40_INTERNAL_bc8bbc9f_4_k_cu_52092d5f_113424cuda3std6ranges3__45__cpo4swapE,(.L_8 - _ZN40_INTERNAL_bc8bbc9f_4_k_cu_52092d5f_113424cuda3std6ranges3__45__cpo4swapE)
_ZN40_INTERNAL_bc8bbc9f_4_k_cu_52092d5f_113424cuda3std6ranges3__45__cpo4swapE:
	.zero		1
.L_8:


//--------------------- .nv.constant0._ZN7cutlass13device_kernelINS_4gemm6kernel13GemmUniversalIN4cute5tupleIJiiiiEEENS1_10collective13CollectiveMmaINS1_34MainloopSm90TmaGmmaWarpSpecializedILi50ENS5_IJNS4_1CILi1EEESB_SB_EEENS1_32KernelTmaWarpSpecializedPingpongEEENS5_IJNSA_ILi64EEENSA_ILi80EEENSA_ILi16EEEEEENS_6half_tENS5_IJlSB_lEEESJ_SK_NS4_8TiledMMAINS4_8MMA_AtomIJNS4_4SM904GMMA25MMA_64x16x16_F32F16F16_SSILNSO_5MajorE0ELSQ_0ELNSO_7ScaleInE1ELSR_1EEEEEENS4_6LayoutISC_NS5_IJNSA_ILi0EEESV_SV_EEEEENS5_IJNS4_10UnderscoreESY_SY_EEEEENS4_13SM90_TMA_LOADENS4_14ComposedLayoutINS4_7SwizzleILi1ELi4ELi3EEENS4_18smem_ptr_flag_bitsILi16EEENSU_INS5_IJNSA_ILi8EEESH_EEENS5_IJSH_SB_EEEEEEEvNS4_8identityES11_S1B_vS1C_EENS_8epilogue10collective6detail29Sm90TmaWarpSpecializedAdapterINS1F_15DefaultEpilogueISJ_SK_SK_NS1E_6thread17LinearCombinationISJ_Li1EffLNS1J_9ScaleType4KindE0ELNS_15FloatRoundStyleE2ESJ_EENS1_15EpilogueDefaultEEEEEvvEEEEvNT_6ParamsE --------------------------
	.section	.nv.constant0._ZN7cutlass13device_kernelINS_4gemm6kernel13GemmUniversalIN4cute5tupleIJiiiiEEENS1_10collective13CollectiveMmaINS1_34MainloopSm90TmaGmmaWarpSpecializedILi50ENS5_IJNS4_1CILi1EEESB_SB_EEENS1_32KernelTmaWarpSpecializedPingpongEEENS5_IJNSA_ILi64EEENSA_ILi80EEENSA_ILi16EEEEEENS_6half_tENS5_IJlSB_lEEESJ_SK_NS4_8TiledMMAINS4_8MMA_AtomIJNS4_4SM904GMMA25MMA_64x16x16_F32F16F16_SSILNSO_5MajorE0ELSQ_0ELNSO_7ScaleInE1ELSR_1EEEEEENS4_6LayoutISC_NS5_IJNSA_ILi0EEESV_SV_EEEEENS5_IJNS4_10UnderscoreESY_SY_EEEEENS4_13SM90_TMA_LOADENS4_14ComposedLayoutINS4_7SwizzleILi1ELi4ELi3EEENS4_18smem_ptr_flag_bitsILi16EEENSU_INS5_IJNSA_ILi8EEESH_EEENS5_IJSH_SB_EEEEEEEvNS4_8identityES11_S1B_vS1C_EENS_8epilogue10collective6detail29Sm90TmaWarpSpecializedAdapterINS1F_15DefaultEpilogueISJ_SK_SK_NS1E_6thread17LinearCombinationISJ_Li1EffLNS1J_9ScaleType4KindE0ELNS_15FloatRoundStyleE2ESJ_EENS1_15EpilogueDefaultEEEEEvvEEEEvNT_6ParamsE,"a",@progbits
	.sectionflags	@""
	.align	4
.nv.constant0._ZN7cutlass13device_kernelINS_4gemm6kernel13GemmUniversalIN4cute5tupleIJiiiiEEENS1_10collective13CollectiveMmaINS1_34MainloopSm90TmaGmmaWarpSpecializedILi50ENS5_IJNS4_1CILi1EEESB_SB_EEENS1_32KernelTmaWarpSpecializedPingpongEEENS5_IJNSA_ILi64EEENSA_ILi80EEENSA_ILi16EEEEEENS_6half_tENS5_IJlSB_lEEESJ_SK_NS4_8TiledMMAINS4_8MMA_AtomIJNS4_4SM904GMMA25MMA_64x16x16_F32F16F16_SSILNSO_5MajorE0ELSQ_0ELNSO_7ScaleInE1ELSR_1EEEEEENS4_6LayoutISC_NS5_IJNSA_ILi0EEESV_SV_EEEEENS5_IJNS4_10UnderscoreESY_SY_EEEEENS4_13SM90_TMA_LOADENS4_14ComposedLayoutINS4_7SwizzleILi1ELi4ELi3EEENS4_18smem_ptr_flag_bitsILi16EEENSU_INS5_IJNSA_ILi8EEESH_EEENS5_IJSH_SB_EEEEEEEvNS4_8identityES11_S1B_vS1C_EENS_8epilogue10collective6detail29Sm90TmaWarpSpecializedAdapterINS1F_15DefaultEpilogueISJ_SK_SK_NS1E_6thread17LinearCombinationISJ_Li1EffLNS1J_9ScaleType4KindE0ELNS_15FloatRoundStyleE2ESJ_EENS1_15EpilogueDefaultEEEEEvvEEEEvNT_6ParamsE:
	.zero		1664


//--------------------- SYMBOLS --------------------------

	.type		.nv.reservedSmem.offset0,@object
	.size		.nv.reservedSmem.offset0,0x4
	.type		__assertfail,@function
